	.target	sm_90a

	.elftype	@"ET_EXEC"


//--------------------- .note.nv.tkinfo           --------------------------
	.section	.note.nv.tkinfo,"",@"SHT_NOTE"
	.sectionflags	@"SHF_NOTE_NV_TKINFO"
	.tkinfo
        /*0018*/ 	.word	0x00000002
        /*0030*/ 	.string	""
        /*0030*/ 	.string	"ptxas"
        /*0030*/ 	.string	"Cuda compilation tools, release 13.0, V13.0.88"
        /*0030*/ 	.string	"Build cuda_13.0.r13.0/compiler.36424714_0"
        /*0030*/ 	.string	"-arch sm_90a -m 64 "



//--------------------- .note.nv.cuinfo           --------------------------
	.section	.note.nv.cuinfo,"",@"SHT_NOTE"
	.sectionflags	@"SHF_NOTE_NV_CUINFO"
        /*0018*/ 	.short	0x0002
        /*001a*/ 	.short	0x005a
        /*001c*/ 	.short	0x0082
	.zero		2


//--------------------- .nv.info                  --------------------------
	.section	.nv.info,"",@"SHT_CUDA_INFO"
	.align	4


	//----- nvinfo : EIATTR_REGCOUNT
	.align		4
        /*0000*/ 	.byte	0x04, 0x2f
        /*0002*/ 	.short	(.L_15 - .L_14)
	.align		4
.L_14:
        /*0004*/ 	.word	index@(_ZN7cutlass13device_kernelINS_4gemm6kernel13GemmUniversalIN4cute5tupleIJiiiiEEENS1_10collective13CollectiveMmaINS1_34MainloopSm90TmaGmmaWarpSpecializedILi3ENS5_IJNS4_1CILi2EEENSA_ILi1EEESC_EEENS1_35KernelTmaWarpSpecializedCooperativeEEENS5_IJNSA_ILi192EEENSA_ILi64EEENSA_ILi256EEEEEEaNS5_IJlSC_lEEEaSK_NS4_8TiledMMAINS4_8MMA_AtomIJNS4_4SM904GMMA26MMA_64x64x32_S32S8S8_SS_TNEEEENS4_6LayoutISD_NS5_IJSC_NSA_ILi0EEESS_EEEEENS5_IJNS4_10UnderscoreESV_SV_EEEEENS4_13SM90_TMA_LOADENS4_14ComposedLayoutINS4_7SwizzleILi3ELi4ELi3EEENS4_18smem_ptr_flag_bitsILi8EEENSR_INS5_IJNSA_ILi8EEENSA_ILi128EEEEEENS5_IJS15_SC_EEEEEEEvNS4_8identityENS4_23SM90_TMA_LOAD_MULTICASTES19_vS1A_EENS_8epilogue10collective6detail29Sm90TmaWarpSpecializedAdapterINS1E_15DefaultEpilogueIaSK_SK_NS1D_6thread17LinearCombinationIaLi1EiiLNS1I_9ScaleType4KindE0ELNS_15FloatRoundStyleE2EaEENS1_15EpilogueDefaultEEEEEvvEEEEvNT_6ParamsE)
        /*0008*/ 	.word	0x000000a8


	//----- nvinfo : EIATTR_FRAME_SIZE
	.align		4
.L_15:
        /*000c*/ 	.byte	0x04, 0x11
        /*000e*/ 	.short	(.L_17 - .L_16)
	.align		4
.L_16:
        /*0010*/ 	.word	index@(_ZN7cutlass13device_kernelINS_4gemm6kernel13GemmUniversalIN4cute5tupleIJiiiiEEENS1_10collective13CollectiveMmaINS1_34MainloopSm90TmaGmmaWarpSpecializedILi3ENS5_IJNS4_1CILi2EEENSA_ILi1EEESC_EEENS1_35KernelTmaWarpSpecializedCooperativeEEENS5_IJNSA_ILi192EEENSA_ILi64EEENSA_ILi256EEEEEEaNS5_IJlSC_lEEEaSK_NS4_8TiledMMAINS4_8MMA_AtomIJNS4_4SM904GMMA26MMA_64x64x32_S32S8S8_SS_TNEEEENS4_6LayoutISD_NS5_IJSC_NSA_ILi0EEESS_EEEEENS5_IJNS4_10UnderscoreESV_SV_EEEEENS4_13SM90_TMA_LOADENS4_14ComposedLayoutINS4_7SwizzleILi3ELi4ELi3EEENS4_18smem_ptr_flag_bitsILi8EEENSR_INS5_IJNSA_ILi8EEENSA_ILi128EEEEEENS5_IJS15_SC_EEEEEEEvNS4_8identityENS4_23SM90_TMA_LOAD_MULTICASTES19_vS1A_EENS_8epilogue10collective6detail29Sm90TmaWarpSpecializedAdapterINS1E_15DefaultEpilogueIaSK_SK_NS1D_6thread17LinearCombinationIaLi1EiiLNS1I_9ScaleType4KindE0ELNS_15FloatRoundStyleE2EaEENS1_15EpilogueDefaultEEEEEvvEEEEvNT_6ParamsE)
        /*0014*/ 	.word	0x00000000


	//----- nvinfo : EIATTR_MIN_STACK_SIZE
	.align		4
.L_17:
        /*0018*/ 	.byte	0x04, 0x12
        /*001a*/ 	.short	(.L_19 - .L_18)
	.align		4
.L_18:
        /*001c*/ 	.word	index@(_ZN7cutlass13device_kernelINS_4gemm6kernel13GemmUniversalIN4cute5tupleIJiiiiEEENS1_10collective13CollectiveMmaINS1_34MainloopSm90TmaGmmaWarpSpecializedILi3ENS5_IJNS4_1CILi2EEENSA_ILi1EEESC_EEENS1_35KernelTmaWarpSpecializedCooperativeEEENS5_IJNSA_ILi192EEENSA_ILi64EEENSA_ILi256EEEEEEaNS5_IJlSC_lEEEaSK_NS4_8TiledMMAINS4_8MMA_AtomIJNS4_4SM904GMMA26MMA_64x64x32_S32S8S8_SS_TNEEEENS4_6LayoutISD_NS5_IJSC_NSA_ILi0EEESS_EEEEENS5_IJNS4_10UnderscoreESV_SV_EEEEENS4_13SM90_TMA_LOADENS4_14ComposedLayoutINS4_7SwizzleILi3ELi4ELi3EEENS4_18smem_ptr_flag_bitsILi8EEENSR_INS5_IJNSA_ILi8EEENSA_ILi128EEEEEENS5_IJS15_SC_EEEEEEEvNS4_8identityENS4_23SM90_TMA_LOAD_MULTICASTES19_vS1A_EENS_8epilogue10collective6detail29Sm90TmaWarpSpecializedAdapterINS1E_15DefaultEpilogueIaSK_SK_NS1D_6thread17LinearCombinationIaLi1EiiLNS1I_9ScaleType4KindE0ELNS_15FloatRoundStyleE2EaEENS1_15EpilogueDefaultEEEEEvvEEEEvNT_6ParamsE)
        /*0020*/ 	.word	0x00000000
.L_19:


//--------------------- .nv.compat                --------------------------
	.section	.nv.compat,"",@"SHT_CUDA_COMPAT_INFO"
	.align	4
        /*0000*/ 	.byte	0x02, 0x09, 0x01, 0x00, 0x02, 0x02, 0x04, 0x00, 0x02, 0x05, 0x05, 0x00, 0x03, 0x07, 0x01, 0x01
        /*0010*/ 	.byte	0x02, 0x03, 0x01, 0x00, 0x02, 0x06, 0x01, 0x00, 0x04, 0x0b, 0x08, 0x00, 0x00, 0x00, 0x00, 0x00
        /*0020*/ 	.byte	0x00, 0x00, 0x00, 0x00


//--------------------- .nv.info._ZN7cutlass13device_kernelINS_4gemm6kernel13GemmUniversalIN4cute5tupleIJiiiiEEENS1_10collective13CollectiveMmaINS1_34MainloopSm90TmaGmmaWarpSpecializedILi3ENS5_IJNS4_1CILi2EEENSA_ILi1EEESC_EEENS1_35KernelTmaWarpSpecializedCooperativeEEENS5_IJNSA_ILi192EEENSA_ILi64EEENSA_ILi256EEEEEEaNS5_IJlSC_lEEEaSK_NS4_8TiledMMAINS4_8MMA_AtomIJNS4_4SM904GMMA26MMA_64x64x32_S32S8S8_SS_TNEEEENS4_6LayoutISD_NS5_IJSC_NSA_ILi0EEESS_EEEEENS5_IJNS4_10UnderscoreESV_SV_EEEEENS4_13SM90_TMA_LOADENS4_14ComposedLayoutINS4_7SwizzleILi3ELi4ELi3EEENS4_18smem_ptr_flag_bitsILi8EEENSR_INS5_IJNSA_ILi8EEENSA_ILi128EEEEEENS5_IJS15_SC_EEEEEEEvNS4_8identityENS4_23SM90_TMA_LOAD_MULTICASTES19_vS1A_EENS_8epilogue10collective6detail29Sm90TmaWarpSpecializedAdapterINS1E_15DefaultEpilogueIaSK_SK_NS1D_6thread17LinearCombinationIaLi1EiiLNS1I_9ScaleType4KindE0ELNS_15FloatRoundStyleE2EaEENS1_15EpilogueDefaultEEEEEvvEEEEvNT_6ParamsE --------------------------
	.section	.nv.info._ZN7cutlass13device_kernelINS_4gemm6kernel13GemmUniversalIN4cute5tupleIJiiiiEEENS1_10collective13CollectiveMmaINS1_34MainloopSm90TmaGmmaWarpSpecializedILi3ENS5_IJNS4_1CILi2EEENSA_ILi1EEESC_EEENS1_35KernelTmaWarpSpecializedCooperativeEEENS5_IJNSA_ILi192EEENSA_ILi64EEENSA_ILi256EEEEEEaNS5_IJlSC_lEEEaSK_NS4_8TiledMMAINS4_8MMA_AtomIJNS4_4SM904GMMA26MMA_64x64x32_S32S8S8_SS_TNEEEENS4_6LayoutISD_NS5_IJSC_NSA_ILi0EEESS_EEEEENS5_IJNS4_10UnderscoreESV_SV_EEEEENS4_13SM90_TMA_LOADENS4_14ComposedLayoutINS4_7SwizzleILi3ELi4ELi3EEENS4_18smem_ptr_flag_bitsILi8EEENSR_INS5_IJNSA_ILi8EEENSA_ILi128EEEEEENS5_IJS15_SC_EEEEEEEvNS4_8identityENS4_23SM90_TMA_LOAD_MULTICASTES19_vS1A_EENS_8epilogue10collective6detail29Sm90TmaWarpSpecializedAdapterINS1E_15DefaultEpilogueIaSK_SK_NS1D_6thread17LinearCombinationIaLi1EiiLNS1I_9ScaleType4KindE0ELNS_15FloatRoundStyleE2EaEENS1_15EpilogueDefaultEEEEEvvEEEEvNT_6ParamsE,"",@"SHT_CUDA_INFO"
	.sectionflags	@""
	.align	4


	//----- nvinfo : EIATTR_CUDA_API_VERSION
	.align		4
        /*0000*/ 	.byte	0x04, 0x37
        /*0002*/ 	.short	(.L_21 - .L_20)
.L_20:
        /*0004*/ 	.word	0x00000082


	//----- nvinfo : EIATTR_KPARAM_INFO
	.align		4
.L_21:
        /*0008*/ 	.byte	0x04, 0x17
        /*000a*/ 	.short	(.L_23 - .L_22)
.L_22:
        /*000c*/ 	.word	0x00000000
        /*0010*/ 	.short	0x0000
        /*0012*/ 	.short	0x0070
        /*0014*/ 	.byte	0x00, 0xf0, 0x01, 0x10


	//----- nvinfo : EIATTR_SPARSE_MMA_MASK
	.align		4
.L_23:
        /*0018*/ 	.byte	0x03, 0x50
        /*001a*/ 	.short	0x0000


	//----- nvinfo : EIATTR_MAXREG_COUNT
	.align		4
        /*001c*/ 	.byte	0x03, 0x1b
        /*001e*/ 	.short	0x00a8


	//----- nvinfo : EIATTR_NUM_BARRIERS
	.align		4
        /*0020*/ 	.byte	0x02, 0x4c
        /*0022*/ 	.byte	0x01
	.zero		1


	//----- nvinfo : EIATTR_EXTERNS
	.align		4
        /*0024*/ 	.byte	0x04, 0x0f
        /*0026*/ 	.short	(.L_25 - .L_24)


	//   ....[0]....
	.align		4
.L_24:
        /*0028*/ 	.word	index@(__assertfail)


	//----- nvinfo : EIATTR_MERCURY_ISA_VERSION
	.align		4
.L_25:
        /*002c*/ 	.byte	0x03, 0x5f
        /*002e*/ 	.short	0x0101


	//----- nvinfo : EIATTR_INT_WARP_WIDE_INSTR_OFFSETS
	.align		4
        /*0030*/ 	.byte	0x04, 0x31
        /*0032*/ 	.short	(.L_27 - .L_26)


	//   ....[0]....
.L_26:
        /*0034*/ 	.word	0x00000470


	//   ....[1]....
        /*0038*/ 	.word	0x000004a0


	//   ....[2]....
        /*003c*/ 	.word	0x00000660


	//   ....[3]....
        /*0040*/ 	.word	0x00002850


	//----- nvinfo : EIATTR_COOP_GROUP_MASK_REGIDS
	.align		4
.L_27:
        /*0044*/ 	.byte	0x04, 0x29
        /*0046*/ 	.short	(.L_29 - .L_28)


	//   ....[0]....
.L_28:
        /*0048*/ 	.word	0xffffffff


	//   ....[1]....
        /*004c*/ 	.word	0xffffffff


	//   ....[2]....
        /*0050*/ 	.word	0xffffffff


	//   ....[3]....
        /*0054*/ 	.word	0xffffffff


	//   ....[4]....
        /*0058*/ 	.word	0xffffffff


	//   ....[5]....
        /*005c*/ 	.word	0xffffffff


	//----- nvinfo : EIATTR_COOP_GROUP_INSTR_OFFSETS
	.align		4
.L_29:
        /*0060*/ 	.byte	0x04, 0x28
        /*0062*/ 	.short	(.L_31 - .L_30)


	//   ....[0]....
.L_30:
        /*0064*/ 	.word	0x00000060


	//   ....[1]....
        /*0068*/ 	.word	0x00000070


	//   ....[2]....
        /*006c*/ 	.word	0x00000130


	//   ....[3]....
        /*0070*/ 	.word	0x000002b0


	//   ....[4]....
        /*0074*/ 	.word	0x000007e0


	//   ....[5]....
        /*0078*/ 	.word	0x00001430


	//----- nvinfo : EIATTR_REG_RECONFIG
	.align		4
.L_31:
        /*007c*/ 	.byte	0x01, 0x54
	.zero		2


	//----- nvinfo : EIATTR_SYSCALL_OFFSETS
	.align		4
        /*0080*/ 	.byte	0x04, 0x46
        /*0082*/ 	.short	(.L_33 - .L_32)


	//   ....[0]....
.L_32:
        /*0084*/ 	.word	0x00001620


	//----- nvinfo : EIATTR_MBARRIER_INSTR_OFFSETS
	.align		4
.L_33:
        /*0088*/ 	.byte	0x04, 0x39
        /*008a*/ 	.short	(.L_35 - .L_34)


	//   ....[0]....
.L_34:
        /*008c*/ 	.word	0x00000230
        /*0090*/ 	.word	0x000000ff
        /*0094*/ 	.word	0x00000000
        /*0098*/ 	.short	0x0100
        /*009a*/ 	.byte	0x08
	.zero		1


	//   ....[1]....
        /*009c*/ 	.word	0x00000240
        /*00a0*/ 	.word	0x000000ff
        /*00a4*/ 	.word	0x00000018
        /*00a8*/ 	.short	0x0100
        /*00aa*/ 	.byte	0x08
	.zero		1


	//   ....[2]....
        /*00ac*/ 	.word	0x00000250
        /*00b0*/ 	.word	0x000000ff
        /*00b4*/ 	.word	0x00000008
        /*00b8*/ 	.short	0x0100
        /*00ba*/ 	.byte	0x08
	.zero		1


	//   ....[3]....
        /*00bc*/ 	.word	0x00000260
        /*00c0*/ 	.word	0x000000ff
        /*00c4*/ 	.word	0x00000020
        /*00c8*/ 	.short	0x0100
        /*00ca*/ 	.byte	0x08
	.zero		1


	//   ....[4]....
        /*00cc*/ 	.word	0x00000270
        /*00d0*/ 	.word	0x000000ff
        /*00d4*/ 	.word	0x00000010
        /*00d8*/ 	.short	0x0100
        /*00da*/ 	.byte	0x08
	.zero		1


	//   ....[5]....
        /*00dc*/ 	.word	0x00000280
        /*00e0*/ 	.word	0x000000ff
        /*00e4*/ 	.word	0x00000028
        /*00e8*/ 	.short	0x0100
        /*00ea*/ 	.byte	0x08
	.zero		1


	//   ....[6]....
        /*00ec*/ 	.word	0x000006f0
        /*00f0*/ 	.word	0x000000ff
        /*00f4*/ 	.word	0x00000040
        /*00f8*/ 	.short	0x0100
        /*00fa*/ 	.byte	0x06
	.zero		1


	//   ....[7]....
        /*00fc*/ 	.word	0x00000780
        /*0100*/ 	.word	0x000000ff
        /*0104*/ 	.word	0x00000048
        /*0108*/ 	.short	0x0100
        /*010a*/ 	.byte	0x06
	.zero		1


	//   ....[8]....
        /*010c*/ 	.word	0x000016f0
        /*0110*/ 	.word	0x00000003
        /*0114*/ 	.word	0x00000000
        /*0118*/ 	.short	0x010a
        /*011a*/ 	.byte	0x3f
	.zero		1


	//   ....[9]....
        /*011c*/ 	.word	0x00001750
        /*0120*/ 	.word	0x00000003
        /*0124*/ 	.word	0x00000000
        /*0128*/ 	.short	0x010a
        /*012a*/ 	.byte	0x3f
	.zero		1


	//   ....[10]....
        /*012c*/ 	.word	0x00001fa0
        /*0130*/ 	.word	0x00000005
        /*0134*/ 	.word	0x00000000
        /*0138*/ 	.short	0x010a
        /*013a*/ 	.byte	0x3f
	.zero		1


	//   ....[11]....
        /*013c*/ 	.word	0x00001fe0
        /*0140*/ 	.word	0x00000005
        /*0144*/ 	.word	0x00000000
        /*0148*/ 	.short	0x010a
        /*014a*/ 	.byte	0x3f
	.zero		1


	//   ....[12]....
        /*014c*/ 	.word	0x00002700
        /*0150*/ 	.word	0x00000004
        /*0154*/ 	.word	0x00000000
        /*0158*/ 	.short	0x0101
        /*015a*/ 	.byte	0x3f
	.zero		1


	//   ....[13]....
        /*015c*/ 	.word	0x000028f0
        /*0160*/ 	.word	0x00000000
        /*0164*/ 	.word	0x00000000
        /*0168*/ 	.short	0x0101
        /*016a*/ 	.byte	0x3f
	.zero		1


	//   ....[14]....
        /*016c*/ 	.word	0x00006d60
        /*0170*/ 	.word	0x00000017
        /*0174*/ 	.word	0x00000018
        /*0178*/ 	.short	0x010a
        /*017a*/ 	.byte	0x3f
	.zero		1


	//   ....[15]....
        /*017c*/ 	.word	0x000071a0
        /*0180*/ 	.word	0x00000006
        /*0184*/ 	.word	0x00000048
        /*0188*/ 	.short	0x0101
        /*018a*/ 	.byte	0x3f
	.zero		1


	//   ....[16]....
        /*018c*/ 	.word	0x000078f0
        /*0190*/ 	.word	0x00000007
        /*0194*/ 	.word	0x00000000
        /*0198*/ 	.short	0x010a
        /*019a*/ 	.byte	0x3f
	.zero		1


	//   ....[17]....
        /*019c*/ 	.word	0x00007970
        /*01a0*/ 	.word	0x00000004
        /*01a4*/ 	.word	0x00000000
        /*01a8*/ 	.short	0x010a
        /*01aa*/ 	.byte	0x3f
	.zero		1


	//   ....[18]....
        /*01ac*/ 	.word	0x00007a00
        /*01b0*/ 	.word	0x00000005
        /*01b4*/ 	.word	0x00000000
        /*01b8*/ 	.short	0x010a
        /*01ba*/ 	.byte	0x3f
	.zero		1


	//   ....[19]....
        /*01bc*/ 	.word	0x00007a60
        /*01c0*/ 	.word	0x00000003
        /*01c4*/ 	.word	0x00000000
        /*01c8*/ 	.short	0x010a
        /*01ca*/ 	.byte	0x3f
	.zero		1


	//   ....[20]....
        /*01cc*/ 	.word	0x00007ab0
        /*01d0*/ 	.word	0x00000005
        /*01d4*/ 	.word	0x00000000
        /*01d8*/ 	.short	0x010a
        /*01da*/ 	.byte	0x3f
	.zero		1


	//   ....[21]....
        /*01dc*/ 	.word	0x00007b80
        /*01e0*/ 	.word	0x00000017
        /*01e4*/ 	.word	0x00000018
        /*01e8*/ 	.short	0x010a
        /*01ea*/ 	.byte	0x3f
	.zero		1


	//   ....[22]....
        /*01ec*/ 	.word	0x00007c50
        /*01f0*/ 	.word	0x00000007
        /*01f4*/ 	.word	0x00000000
        /*01f8*/ 	.short	0x010a
        /*01fa*/ 	.byte	0x3f
	.zero		1


	//   ....[23]....
        /*01fc*/ 	.word	0x00007ca0
        /*0200*/ 	.word	0x00000004
        /*0204*/ 	.word	0x00000000
        /*0208*/ 	.short	0x010a
        /*020a*/ 	.byte	0x3f
	.zero		1


	//----- nvinfo : EIATTR_NUM_MBARRIERS
	.align		4
.L_35:
        /*020c*/ 	.byte	0x03, 0x38
        /*020e*/ 	.short	0x0008


	//----- nvinfo : EIATTR_EXIT_INSTR_OFFSETS
	.align		4
        /*0210*/ 	.byte	0x04, 0x1c
        /*0212*/ 	.short	(.L_37 - .L_36)


	//   ....[0]....
.L_36:
        /*0214*/ 	.word	0x000009b0


	//   ....[1]....
        /*0218*/ 	.word	0x000011d0


	//   ....[2]....
        /*021c*/ 	.word	0x000064d0


	//   ....[3]....
        /*0220*/ 	.word	0x00006a30


	//   ....[4]....
        /*0224*/ 	.word	0x00007a50


	//----- nvinfo : EIATTR_MAX_THREADS
	.align		4
.L_37:
        /*0228*/ 	.byte	0x04, 0x05
        /*022a*/ 	.short	(.L_39 - .L_38)
.L_38:
        /*022c*/ 	.word	0x00000180
        /*0230*/ 	.word	0x00000001
        /*0234*/ 	.word	0x00000001


	//----- nvinfo : EIATTR_CRS_STACK_SIZE
	.align		4
.L_39:
        /*0238*/ 	.byte	0x04, 0x1e
        /*023a*/ 	.short	(.L_41 - .L_40)
.L_40:
        /*023c*/ 	.word	0x00000000


	//----- nvinfo : EIATTR_CBANK_PARAM_SIZE
	.align		4
.L_41:
        /*0240*/ 	.byte	0x03, 0x19
        /*0242*/ 	.short	0x0470


	//----- nvinfo : EIATTR_PARAM_CBANK
	.align		4
        /*0244*/ 	.byte	0x04, 0x0a
        /*0246*/ 	.short	(.L_43 - .L_42)
	.align		4
.L_42:
        /*0248*/ 	.word	index@(.nv.constant0._ZN7cutlass13device_kernelINS_4gemm6kernel13GemmUniversalIN4cute5tupleIJiiiiEEENS1_10collective13CollectiveMmaINS1_34MainloopSm90TmaGmmaWarpSpecializedILi3ENS5_IJNS4_1CILi2EEENSA_ILi1EEESC_EEENS1_35KernelTmaWarpSpecializedCooperativeEEENS5_IJNSA_ILi192EEENSA_ILi64EEENSA_ILi256EEEEEEaNS5_IJlSC_lEEEaSK_NS4_8TiledMMAINS4_8MMA_AtomIJNS4_4SM904GMMA26MMA_64x64x32_S32S8S8_SS_TNEEEENS4_6LayoutISD_NS5_IJSC_NSA_ILi0EEESS_EEEEENS5_IJNS4_10UnderscoreESV_SV_EEEEENS4_13SM90_TMA_LOADENS4_14ComposedLayoutINS4_7SwizzleILi3ELi4ELi3EEENS4_18smem_ptr_flag_bitsILi8EEENSR_INS5_IJNSA_ILi8EEENSA_ILi128EEEEEENS5_IJS15_SC_EEEEEEEvNS4_8identityENS4_23SM90_TMA_LOAD_MULTICASTES19_vS1A_EENS_8epilogue10collective6detail29Sm90TmaWarpSpecializedAdapterINS1E_15DefaultEpilogueIaSK_SK_NS1D_6thread17LinearCombinationIaLi1EiiLNS1I_9ScaleType4KindE0ELNS_15FloatRoundStyleE2EaEENS1_15EpilogueDefaultEEEEEvvEEEEvNT_6ParamsE)
        /*024c*/ 	.short	0x0210
        /*024e*/ 	.short	0x0470


	//----- nvinfo : EIATTR_SW_WAR
	.align		4
.L_43:
        /*0250*/ 	.byte	0x04, 0x36
        /*0252*/ 	.short	(.L_45 - .L_44)
.L_44:
        /*0254*/ 	.word	0x00000008
.L_45:


//--------------------- .nv.callgraph             --------------------------
	.section	.nv.callgraph,"",@"SHT_CUDA_CALLGRAPH"
	.align	4
	.sectionentsize	8
	.align		4
        /*0000*/ 	.word	0x00000000
	.align		4
        /*0004*/ 	.word	0xffffffff
	.align		4
        /*0008*/ 	.word	index@(_ZN7cutlass13device_kernelINS_4gemm6kernel13GemmUniversalIN4cute5tupleIJiiiiEEENS1_10collective13CollectiveMmaINS1_34MainloopSm90TmaGmmaWarpSpecializedILi3ENS5_IJNS4_1CILi2EEENSA_ILi1EEESC_EEENS1_35KernelTmaWarpSpecializedCooperativeEEENS5_IJNSA_ILi192EEENSA_ILi64EEENSA_ILi256EEEEEEaNS5_IJlSC_lEEEaSK_NS4_8TiledMMAINS4_8MMA_AtomIJNS4_4SM904GMMA26MMA_64x64x32_S32S8S8_SS_TNEEEENS4_6LayoutISD_NS5_IJSC_NSA_ILi0EEESS_EEEEENS5_IJNS4_10UnderscoreESV_SV_EEEEENS4_13SM90_TMA_LOADENS4_14ComposedLayoutINS4_7SwizzleILi3ELi4ELi3EEENS4_18smem_ptr_flag_bitsILi8EEENSR_INS5_IJNSA_ILi8EEENSA_ILi128EEEEEENS5_IJS15_SC_EEEEEEEvNS4_8identityENS4_23SM90_TMA_LOAD_MULTICASTES19_vS1A_EENS_8epilogue10collective6detail29Sm90TmaWarpSpecializedAdapterINS1E_15DefaultEpilogueIaSK_SK_NS1D_6thread17LinearCombinationIaLi1EiiLNS1I_9ScaleType4KindE0ELNS_15FloatRoundStyleE2EaEENS1_15EpilogueDefaultEEEEEvvEEEEvNT_6ParamsE)
	.align		4
        /*000c*/ 	.word	index@(__assertfail)
	.align		4
        /*0010*/ 	.word	0x00000000
	.align		4
        /*0014*/ 	.word	0xfffffffe
	.align		4
        /*0018*/ 	.word	0x00000000
	.align		4
        /*001c*/ 	.word	0xfffffffd
	.align		4
        /*0020*/ 	.word	0x00000000
	.align		4
        /*0024*/ 	.word	0xfffffffc


//--------------------- .nv.constant4             --------------------------
	.section	.nv.constant4,"a",@progbits
	.align	8
	.align		8
.nv.constant4:
        /*0000*/ 	.dword	__assertfail
	.align		8
        /*0008*/ 	.dword	__unnamed_1
	.align		8
        /*0010*/ 	.dword	_ZN39_INTERNAL_00f30066_4_k_cu_ee3cba2c_63594cuda3std3__45__cpo5beginE
	.align		8
        /*0018*/ 	.dword	_ZN39_INTERNAL_00f30066_4_k_cu_ee3cba2c_63594cuda3std3__45__cpo3endE
	.align		8
        /*0020*/ 	.dword	_ZN39_INTERNAL_00f30066_4_k_cu_ee3cba2c_63594cuda3std3__45__cpo6cbeginE
	.align		8
        /*0028*/ 	.dword	_ZN39_INTERNAL_00f30066_4_k_cu_ee3cba2c_63594cuda3std3__45__cpo4cendE
	.align		8
        /*0030*/ 	.dword	_ZN39_INTERNAL_00f30066_4_k_cu_ee3cba2c_63594cuda3std3__441_GLOBAL__N__00f30066_4_k_cu_ee3cba2c_63596ignoreE
	.align		8
        /*0038*/ 	.dword	_ZN39_INTERNAL_00f30066_4_k_cu_ee3cba2c_63594cuda3std3__419piecewise_constructE
	.align		8
        /*0040*/ 	.dword	_ZN39_INTERNAL_00f30066_4_k_cu_ee3cba2c_63594cuda3std3__48in_placeE
	.align		8
        /*0048*/ 	.dword	_ZN39_INTERNAL_00f30066_4_k_cu_ee3cba2c_63594cuda3std6ranges3__45__cpo4swapE
	.align		8
        /*0050*/ 	.dword	_ZN39_INTERNAL_00f30066_4_k_cu_ee3cba2c_63594cuda3std6ranges3__45__cpo9iter_moveE
	.align		8
        /*0058*/ 	.dword	_ZN39_INTERNAL_00f30066_4_k_cu_ee3cba2c_63594cute7productE
	.align		8
        /*0060*/ 	.dword	_ZN39_INTERNAL_00f30066_4_k_cu_ee3cba2c_63594cute1_E
	.align		8
        /*0068*/ 	.dword	$str$22
	.align		8
        /*0070*/ 	.dword	$str$23


//--------------------- .text._ZN7cutlass13device_kernelINS_4gemm6kernel13GemmUniversalIN4cute5tupleIJiiiiEEENS1_10collective13CollectiveMmaINS1_34MainloopSm90TmaGmmaWarpSpecializedILi3ENS5_IJNS4_1CILi2EEENSA_ILi1EEESC_EEENS1_35KernelTmaWarpSpecializedCooperativeEEENS5_IJNSA_ILi192EEENSA_ILi64EEENSA_ILi256EEEEEEaNS5_IJlSC_lEEEaSK_NS4_8TiledMMAINS4_8MMA_AtomIJNS4_4SM904GMMA26MMA_64x64x32_S32S8S8_SS_TNEEEENS4_6LayoutISD_NS5_IJSC_NSA_ILi0EEESS_EEEEENS5_IJNS4_10UnderscoreESV_SV_EEEEENS4_13SM90_TMA_LOADENS4_14ComposedLayoutINS4_7SwizzleILi3ELi4ELi3EEENS4_18smem_ptr_flag_bitsILi8EEENSR_INS5_IJNSA_ILi8EEENSA_ILi128EEEEEENS5_IJS15_SC_EEEEEEEvNS4_8identityENS4_23SM90_TMA_LOAD_MULTICASTES19_vS1A_EENS_8epilogue10collective6detail29Sm90TmaWarpSpecializedAdapterINS1E_15DefaultEpilogueIaSK_SK_NS1D_6thread17LinearCombinationIaLi1EiiLNS1I_9ScaleType4KindE0ELNS_15FloatRoundStyleE2EaEENS1_15EpilogueDefaultEEEEEvvEEEEvNT_6ParamsE --------------------------
	.section	.text._ZN7cutlass13device_kernelINS_4gemm6kernel13GemmUniversalIN4cute5tupleIJiiiiEEENS1_10collective13CollectiveMmaINS1_34MainloopSm90TmaGmmaWarpSpecializedILi3ENS5_IJNS4_1CILi2EEENSA_ILi1EEESC_EEENS1_35KernelTmaWarpSpecializedCooperativeEEENS5_IJNSA_ILi192EEENSA_ILi64EEENSA_ILi256EEEEEEaNS5_IJlSC_lEEEaSK_NS4_8TiledMMAINS4_8MMA_AtomIJNS4_4SM904GMMA26MMA_64x64x32_S32S8S8_SS_TNEEEENS4_6LayoutISD_NS5_IJSC_NSA_ILi0EEESS_EEEEENS5_IJNS4_10UnderscoreESV_SV_EEEEENS4_13SM90_TMA_LOADENS4_14ComposedLayoutINS4_7SwizzleILi3ELi4ELi3EEENS4_18smem_ptr_flag_bitsILi8EEENSR_INS5_IJNSA_ILi8EEENSA_ILi128EEEEEENS5_IJS15_SC_EEEEEEEvNS4_8identityENS4_23SM90_TMA_LOAD_MULTICASTES19_vS1A_EENS_8epilogue10collective6detail29Sm90TmaWarpSpecializedAdapterINS1E_15DefaultEpilogueIaSK_SK_NS1D_6thread17LinearCombinationIaLi1EiiLNS1I_9ScaleType4KindE0ELNS_15FloatRoundStyleE2EaEENS1_15EpilogueDefaultEEEEEvvEEEEvNT_6ParamsE,"ax",@progbits
	.align	128
.text._ZN7cutlass13device_kernelINS_4gemm6kernel13GemmUniversalIN4cute5tupleIJiiiiEEENS1_10collective13CollectiveMmaINS1_34MainloopSm90TmaGmmaWarpSpecializedILi3ENS5_IJNS4_1CILi2EEENSA_ILi1EEESC_EEENS1_35KernelTmaWarpSpecializedCooperativeEEENS5_IJNSA_ILi192EEENSA_ILi64EEENSA_ILi256EEEEEEaNS5_IJlSC_lEEEaSK_NS4_8TiledMMAINS4_8MMA_AtomIJNS4_4SM904GMMA26MMA_64x64x32_S32S8S8_SS_TNEEEENS4_6LayoutISD_NS5_IJSC_NSA_ILi0EEESS_EEEEENS5_IJNS4_10UnderscoreESV_SV_EEEEENS4_13SM90_TMA_LOADENS4_14ComposedLayoutINS4_7SwizzleILi3ELi4ELi3EEENS4_18smem_ptr_flag_bitsILi8EEENSR_INS5_IJNSA_ILi8EEENSA_ILi128EEEEEENS5_IJS15_SC_EEEEEEEvNS4_8identityENS4_23SM90_TMA_LOAD_MULTICASTES19_vS1A_EENS_8epilogue10collective6detail29Sm90TmaWarpSpecializedAdapterINS1E_15DefaultEpilogueIaSK_SK_NS1D_6thread17LinearCombinationIaLi1EiiLNS1I_9ScaleType4KindE0ELNS_15FloatRoundStyleE2EaEENS1_15EpilogueDefaultEEEEEvvEEEEvNT_6ParamsE:
        .type           _ZN7cutlass13device_kernelINS_4gemm6kernel13GemmUniversalIN4cute5tupleIJiiiiEEENS1_10collective13CollectiveMmaINS1_34MainloopSm90TmaGmmaWarpSpecializedILi3ENS5_IJNS4_1CILi2EEENSA_ILi1EEESC_EEENS1_35KernelTmaWarpSpecializedCooperativeEEENS5_IJNSA_ILi192EEENSA_ILi64EEENSA_ILi256EEEEEEaNS5_IJlSC_lEEEaSK_NS4_8TiledMMAINS4_8MMA_AtomIJNS4_4SM904GMMA26MMA_64x64x32_S32S8S8_SS_TNEEEENS4_6LayoutISD_NS5_IJSC_NSA_ILi0EEESS_EEEEENS5_IJNS4_10UnderscoreESV_SV_EEEEENS4_13SM90_TMA_LOADENS4_14ComposedLayoutINS4_7SwizzleILi3ELi4ELi3EEENS4_18smem_ptr_flag_bitsILi8EEENSR_INS5_IJNSA_ILi8EEENSA_ILi128EEEEEENS5_IJS15_SC_EEEEEEEvNS4_8identityENS4_23SM90_TMA_LOAD_MULTICASTES19_vS1A_EENS_8epilogue10collective6detail29Sm90TmaWarpSpecializedAdapterINS1E_15DefaultEpilogueIaSK_SK_NS1D_6thread17LinearCombinationIaLi1EiiLNS1I_9ScaleType4KindE0ELNS_15FloatRoundStyleE2EaEENS1_15EpilogueDefaultEEEEEvvEEEEvNT_6ParamsE,@function
        .size           _ZN7cutlass13device_kernelINS_4gemm6kernel13GemmUniversalIN4cute5tupleIJiiiiEEENS1_10collective13CollectiveMmaINS1_34MainloopSm90TmaGmmaWarpSpecializedILi3ENS5_IJNS4_1CILi2EEENSA_ILi1EEESC_EEENS1_35KernelTmaWarpSpecializedCooperativeEEENS5_IJNSA_ILi192EEENSA_ILi64EEENSA_ILi256EEEEEEaNS5_IJlSC_lEEEaSK_NS4_8TiledMMAINS4_8MMA_AtomIJNS4_4SM904GMMA26MMA_64x64x32_S32S8S8_SS_TNEEEENS4_6LayoutISD_NS5_IJSC_NSA_ILi0EEESS_EEEEENS5_IJNS4_10UnderscoreESV_SV_EEEEENS4_13SM90_TMA_LOADENS4_14ComposedLayoutINS4_7SwizzleILi3ELi4ELi3EEENS4_18smem_ptr_flag_bitsILi8EEENSR_INS5_IJNSA_ILi8EEENSA_ILi128EEEEEENS5_IJS15_SC_EEEEEEEvNS4_8identityENS4_23SM90_TMA_LOAD_MULTICASTES19_vS1A_EENS_8epilogue10collective6detail29Sm90TmaWarpSpecializedAdapterINS1E_15DefaultEpilogueIaSK_SK_NS1D_6thread17LinearCombinationIaLi1EiiLNS1I_9ScaleType4KindE0ELNS_15FloatRoundStyleE2EaEENS1_15EpilogueDefaultEEEEEvvEEEEvNT_6ParamsE,(.L_x_199 - _ZN7cutlass13device_kernelINS_4gemm6kernel13GemmUniversalIN4cute5tupleIJiiiiEEENS1_10collective13CollectiveMmaINS1_34MainloopSm90TmaGmmaWarpSpecializedILi3ENS5_IJNS4_1CILi2EEENSA_ILi1EEESC_EEENS1_35KernelTmaWarpSpecializedCooperativeEEENS5_IJNSA_ILi192EEENSA_ILi64EEENSA_ILi256EEEEEEaNS5_IJlSC_lEEEaSK_NS4_8TiledMMAINS4_8MMA_AtomIJNS4_4SM904GMMA26MMA_64x64x32_S32S8S8_SS_TNEEEENS4_6LayoutISD_NS5_IJSC_NSA_ILi0EEESS_EEEEENS5_IJNS4_10UnderscoreESV_SV_EEEEENS4_13SM90_TMA_LOADENS4_14ComposedLayoutINS4_7SwizzleILi3ELi4ELi3EEENS4_18smem_ptr_flag_bitsILi8EEENSR_INS5_IJNSA_ILi8EEENSA_ILi128EEEEEENS5_IJS15_SC_EEEEEEEvNS4_8identityENS4_23SM90_TMA_LOAD_MULTICASTES19_vS1A_EENS_8epilogue10collective6detail29Sm90TmaWarpSpecializedAdapterINS1E_15DefaultEpilogueIaSK_SK_NS1D_6thread17LinearCombinationIaLi1EiiLNS1I_9ScaleType4KindE0ELNS_15FloatRoundStyleE2EaEENS1_15EpilogueDefaultEEEEEvvEEEEvNT_6ParamsE)
        .other          _ZN7cutlass13device_kernelINS_4gemm6kernel13GemmUniversalIN4cute5tupleIJiiiiEEENS1_10collective13CollectiveMmaINS1_34MainloopSm90TmaGmmaWarpSpecializedILi3ENS5_IJNS4_1CILi2EEENSA_ILi1EEESC_EEENS1_35KernelTmaWarpSpecializedCooperativeEEENS5_IJNSA_ILi192EEENSA_ILi64EEENSA_ILi256EEEEEEaNS5_IJlSC_lEEEaSK_NS4_8TiledMMAINS4_8MMA_AtomIJNS4_4SM904GMMA26MMA_64x64x32_S32S8S8_SS_TNEEEENS4_6LayoutISD_NS5_IJSC_NSA_ILi0EEESS_EEEEENS5_IJNS4_10UnderscoreESV_SV_EEEEENS4_13SM90_TMA_LOADENS4_14ComposedLayoutINS4_7SwizzleILi3ELi4ELi3EEENS4_18smem_ptr_flag_bitsILi8EEENSR_INS5_IJNSA_ILi8EEENSA_ILi128EEEEEENS5_IJS15_SC_EEEEEEEvNS4_8identityENS4_23SM90_TMA_LOAD_MULTICASTES19_vS1A_EENS_8epilogue10collective6detail29Sm90TmaWarpSpecializedAdapterINS1E_15DefaultEpilogueIaSK_SK_NS1D_6thread17LinearCombinationIaLi1EiiLNS1I_9ScaleType4KindE0ELNS_15FloatRoundStyleE2EaEENS1_15EpilogueDefaultEEEEEvvEEEEvNT_6ParamsE,@"STO_CUDA_ENTRY STV_DEFAULT"
_ZN7cutlass13device_kernelINS_4gemm6kernel13GemmUniversalIN4cute5tupleIJiiiiEEENS1_10collective13CollectiveMmaINS1_34MainloopSm90TmaGmmaWarpSpecializedILi3ENS5_IJNS4_1CILi2EEENSA_ILi1EEESC_EEENS1_35KernelTmaWarpSpecializedCooperativeEEENS5_IJNSA_ILi192EEENSA_ILi64EEENSA_ILi256EEEEEEaNS5_IJlSC_lEEEaSK_NS4_8TiledMMAINS4_8MMA_AtomIJNS4_4SM904GMMA26MMA_64x64x32_S32S8S8_SS_TNEEEENS4_6LayoutISD_NS5_IJSC_NSA_ILi0EEESS_EEEEENS5_IJNS4_10UnderscoreESV_SV_EEEEENS4_13SM90_TMA_LOADENS4_14ComposedLayoutINS4_7SwizzleILi3ELi4ELi3EEENS4_18smem_ptr_flag_bitsILi8EEENSR_INS5_IJNSA_ILi8EEENSA_ILi128EEEEEENS5_IJS15_SC_EEEEEEEvNS4_8identityENS4_23SM90_TMA_LOAD_MULTICASTES19_vS1A_EENS_8epilogue10collective6detail29Sm90TmaWarpSpecializedAdapterINS1E_15DefaultEpilogueIaSK_SK_NS1D_6thread17LinearCombinationIaLi1EiiLNS1I_9ScaleType4KindE0ELNS_15FloatRoundStyleE2EaEENS1_15EpilogueDefaultEEEEEvvEEEEvNT_6ParamsE:
[----:B------:R-:W0:Y:S01]  /*0000*/  LDC R1, c[0x0][0x28] ;  /* 0x00000a00ff017b82 */ /* 0x000e220000000800 */
[----:B------:R-:W1:Y:S01]  /*0010*/  S2R R94, SR_TID.X ;  /* 0x00000000005e7919 */ /* 0x000e620000002100 */
[----:B------:R-:W-:Y:S01]  /*0020*/  ELECT P0, URZ, PT ;  /* 0x00000000003f782f */ /* 0x000fe20003800000 */
[----:B------:R-:W-:Y:S01]  /*0030*/  BSSY B0, `(.L_x_0) ;  /* 0x000000f000007945 */ /* 0x000fe20003800000 */
[--C-:B-1----:R-:W-:Y:S02]  /*0040*/  SHF.R.U32.HI R0, RZ, 0x5, R94.reuse ;  /* 0x00000005ff007819 */ /* 0x102fe4000001165e */
[----:B------:R-:W-:-:S03]  /*0050*/  SHF.R.U32.HI R7, RZ, 0x7, R94 ;  /* 0x00000007ff077819 */ /* 0x000fc6000001165e */
[----:B------:R-:W1:Y:S04]  /*0060*/  SHFL.IDX PT, R3, R0, RZ, 0x1f ;  /* 0x00001fff00037589 */ /* 0x000e6800000e0000 */
[----:B------:R2:W3:Y:S01]  /*0070*/  SHFL.IDX PT, R2, R7, RZ, 0x1f ;  /* 0x00001fff07027589 */ /* 0x0004e200000e0000 */
[----:B-1----:R-:W-:-:S13]  /*0080*/  ISETP.NE.OR P0, PT, R3, RZ, !P0 ;  /* 0x000000ff0300720c */ /* 0x002fda0004705670 */
[----:B0-23--:R-:W-:Y:S05]  /*0090*/  @P0 BRA `(.L_x_1) ;  /* 0x0000000000200947 */ /* 0x00dfea0003800000 */
[----:B------:R-:W-:Y:S02]  /*00a0*/  ULDC.64 UR4, c[0x0][0x198] ;  /* 0x0000660000047ab9 */ /* 0x000fe40000000a00 */
[----:B------:R-:W-:Y:S02]  /*00b0*/  UIADD3 UR6, UP0, UR4, 0xf0, URZ ;  /* 0x000000f004067890 */ /* 0x000fe4000ff1e03f */
[----:B------:R-:W-:Y:S02]  /*00c0*/  UIADD3 UR4, UP1, UR4, 0x1f0, URZ ;  /* 0x000001f004047890 */ /* 0x000fe4000ff3e03f */
[----:B------:R-:W-:Y:S02]  /*00d0*/  UIADD3.X UR7, URZ, UR5, URZ, UP0, !UPT ;  /* 0x000000053f077290 */ /* 0x000fe400087fe43f */
[----:B------:R-:W-:-:S07]  /*00e0*/  UIADD3.X UR5, URZ, UR5, URZ, UP1, !UPT ;  /* 0x000000053f057290 */ /* 0x000fce0008ffe43f */
[----:B------:R0:W-:Y:S02]  /*00f0*/  UTMACCTL.PF [UR6] ;  /* 0x00000000060079b9 */ /* 0x0001e40008040000 */
[----:B------:R0:W-:Y:S02]  /*0100*/  UTMACCTL.PF [UR4] ;  /* 0x00000000040079b9 */ /* 0x0001e40008040000 */
[----:B0-----:R-:W-:Y:S01]  /*0110*/  NOP ;  /* 0x0000000000007918 */ /* 0x001fe20000000000 */
.L_x_1:
[----:B------:R-:W-:Y:S05]  /*0120*/  BSYNC B0 ;  /* 0x0000000000007941 */ /* 0x000fea0003800000 */
.L_x_0:
[----:B------:R-:W0:Y:S02]  /*0130*/  SHFL.IDX PT, R5, R0, RZ, 0x1f ;  /* 0x00001fff00057589 */ /* 0x000e2400000e0000 */
[----:B0-----:R-:W-:-:S13]  /*0140*/  ISETP.NE.AND P0, PT, R5, RZ, PT ;  /* 0x000000ff0500720c */ /* 0x001fda0003f05270 */
[----:B------:R-:W-:Y:S05]  /*0150*/  @P0 BRA `(.L_x_2) ;  /* 0x0000000000500947 */ /* 0x000fea0003800000 */
[----:B------:R-:W0:Y:S01]  /*0160*/  S2UR UR8, SR_CgaCtaId ;  /* 0x00000000000879c3 */ /* 0x000e220000008800 */
[----:B------:R-:W-:Y:S01]  /*0170*/  UMOV UR4, 0x400 ;  /* 0x0000040000047882 */ /* 0x000fe20000000000 */
[----:B------:R-:W-:Y:S01]  /*0180*/  UMOV UR5, 0x1 ;  /* 0x0000000100057882 */ /* 0x000fe20000000000 */
[----:B------:R-:W-:Y:S01]  /*0190*/  UMOV UR6, 0x4 ;  /* 0x0000000400067882 */ /* 0x000fe20000000000 */
[----:B------:R-:W-:Y:S01]  /*01a0*/  ELECT P0, URZ, PT ;  /* 0x00000000003f782f */ /* 0x000fe20003800000 */
[----:B------:R-:W-:-:S04]  /*01b0*/  UIADD3 UR6, -UR6, 0x100000, URZ ;  /* 0x0010000006067890 */ /* 0x000fc8000fffe13f */
[----:B------:R-:W-:Y:S02]  /*01c0*/  USHF.L.U32 UR7, UR6, 0xb, URZ ;  /* 0x0000000b06077899 */ /* 0x000fe4000800063f */
[----:B------:R-:W-:Y:S02]  /*01d0*/  USHF.L.U32 UR6, UR6, 0x1, URZ ;  /* 0x0000000106067899 */ /* 0x000fe4000800063f */
[----:B0-----:R-:W-:Y:S02]  /*01e0*/  ULEA UR8, UR8, UR4, 0x18 ;  /* 0x0000000408087291 */ /* 0x001fe4000f8ec03f */
[----:B------:R-:W-:-:S04]  /*01f0*/  UIADD3 UR4, -UR5, 0x100000, URZ ;  /* 0x0010000005047890 */ /* 0x000fc8000fffe13f */
[----:B------:R-:W-:Y:S02]  /*0200*/  USHF.L.U32 UR5, UR4, 0xb, URZ ;  /* 0x0000000b04057899 */ /* 0x000fe4000800063f */
[----:B------:R-:W-:Y:S01]  /*0210*/  USHF.L.U32 UR4, UR4, 0x1, URZ ;  /* 0x0000000104047899 */ /* 0x000fe2000800063f */
[----:B------:R-:W0:Y:S11]  /*0220*/  FENCE.VIEW.ASYNC.S ;  /* 0x00000000000073c6 */ /* 0x000e360000000000 */
[----:B0-----:R0:W1:Y:S01]  /*0230*/  SYNCS.EXCH.64 URZ, [UR8], UR4 ;  /* 0x00000004083f75b2 */ /* 0x0010620008000100 */
[----:B------:R0:W2:Y:S01]  /*0240*/  SYNCS.EXCH.64 URZ, [UR8+0x18], UR6 ;  /* 0x00001806083f75b2 */ /* 0x0000a20008000100 */
[----:B------:R0:W3:Y:S01]  /*0250*/  SYNCS.EXCH.64 URZ, [UR8+0x8], UR4 ;  /* 0x00000804083f75b2 */ /* 0x0000e20008000100 */
[----:B------:R0:W4:Y:S01]  /*0260*/  SYNCS.EXCH.64 URZ, [UR8+0x20], UR6 ;  /* 0x00002006083f75b2 */ /* 0x0001220008000100 */
[----:B------:R0:W0:Y:S01]  /*0270*/  SYNCS.EXCH.64 URZ, [UR8+0x10], UR4 ;  /* 0x00001004083f75b2 */ /* 0x0000220008000100 */
[----:B------:R0:W0:Y:S01]  /*0280*/  SYNCS.EXCH.64 URZ, [UR8+0x28], UR6 ;  /* 0x00002806083f75b2 */ /* 0x0000220008000100 */
[----:B------:R-:W-:Y:S01]  /*0290*/  NOP ;  /* 0x0000000000007918 */ /* 0x000fe20000000000 */
.L_x_2:
[----:B------:R-:W-:Y:S01]  /*02a0*/  SHF.R.S32.HI R9, RZ, 0x1f, R94 ;  /* 0x0000001fff097819 */ /* 0x000fe2000001145e */
[----:B------:R-:W5:Y:S01]  /*02b0*/  SHFL.IDX PT, R0, R0, RZ, 0x1f ;  /* 0x00001fff00007589 */ /* 0x000f6200000e0000 */
[----:B0-----:R-:W0:Y:S01]  /*02c0*/  S2UR UR8, SR_CTAID.X ;  /* 0x00000000000879c3 */ /* 0x001e220000002500 */
[----:B------:R-:W-:Y:S02]  /*02d0*/  ELECT P0, URZ, PT ;  /* 0x00000000003f782f */ /* 0x000fe40003800000 */
[----:B------:R-:W-:Y:S01]  /*02e0*/  LEA.HI R9, R9, R94, RZ, 0x7 ;  /* 0x0000005e09097211 */ /* 0x000fe200078f38ff */
[----:B------:R-:W1:Y:S01]  /*02f0*/  S2R R4, SR_CTAID.Y ;  /* 0x0000000000047919 */ /* 0x000e620000002600 */
[----:B------:R-:W-:Y:S01]  /*0300*/  SHF.R.S32.HI R6, RZ, 0x1f, R5 ;  /* 0x0000001fff067819 */ /* 0x000fe20000011405 */
[----:B------:R-:W-:Y:S01]  /*0310*/  ULDC UR4, c[0x0][0x150] ;  /* 0x0000540000047ab9 */ /* 0x000fe20000000800 */
[----:B------:R-:W-:Y:S01]  /*0320*/  LOP3.LUT R9, R9, 0xffffff80, RZ, 0xc0, !PT ;  /* 0xffffff8009097812 */ /* 0x000fe200078ec0ff */
[----:B------:R-:W-:Y:S01]  /*0330*/  NOP ;  /* 0x0000000000007918 */ /* 0x000fe20000000000 */
[----:B------:R-:W-:Y:S01]  /*0340*/  LEA.HI R6, R6, R5, RZ, 0x2 ;  /* 0x0000000506067211 */ /* 0x000fe200078f10ff */
[----:B------:R-:W2:Y:S01]  /*0350*/  LDC R11, c[0x0][0x144] ;  /* 0x00005100ff0b7b82 */ /* 0x000ea20000000800 */
[----:B------:R-:W-:Y:S01]  /*0360*/  NOP ;  /* 0x0000000000007918 */ /* 0x000fe20000000000 */
[----:B------:R-:W-:Y:S01]  /*0370*/  IMAD.IADD R8, R94, 0x1, -R9 ;  /* 0x000000015e087824 */ /* 0x000fe200078e0a09 */
[----:B------:R-:W-:Y:S01]  /*0380*/  LOP3.LUT R6, R6, 0x3ffffffc, RZ, 0xc0, !PT ;  /* 0x3ffffffc06067812 */ /* 0x000fe200078ec0ff */
[----:B------:R-:W-:Y:S01]  /*0390*/  IMAD.MOV.U32 R22, RZ, RZ, 0x1 ;  /* 0x00000001ff167424 */ /* 0x000fe200078e00ff */
[----:B------:R-:W-:-:S02]  /*03a0*/  ISETP.NE.AND P3, PT, R2, RZ, PT ;  /* 0x000000ff0200720c */ /* 0x000fc40003f65270 */
[----:B------:R-:W-:Y:S01]  /*03b0*/  SHF.R.S32.HI R9, RZ, 0x1f, R8 ;  /* 0x0000001fff097819 */ /* 0x000fe20000011408 */
[----:B------:R-:W-:Y:S01]  /*03c0*/  IMAD.IADD R6, R5, 0x1, -R6 ;  /* 0x0000000105067824 */ /* 0x000fe200078e0a06 */
[----:B------:R-:W3:Y:S02]  /*03d0*/  LDC R13, c[0x0][0x140] ;  /* 0x00005000ff0d7b82 */ /* 0x000ee40000000800 */
[----:B------:R-:W-:Y:S02]  /*03e0*/  LEA.HI R9, R9, R8, RZ, 0x3 ;  /* 0x0000000809097211 */ /* 0x000fe400078f18ff */
[----:B-----5:R-:W-:Y:S02]  /*03f0*/  ISETP.NE.OR P0, PT, R0, RZ, !P0 ;  /* 0x000000ff0000720c */ /* 0x020fe40004705670 */
[----:B------:R-:W-:Y:S02]  /*0400*/  SHF.R.S32.HI R0, RZ, 0x3, R9 ;  /* 0x00000003ff007819 */ /* 0x000fe40000011409 */
[----:B0-----:R-:W-:-:S02]  /*0410*/  I2FP.F32.U32 R10, UR8 ;  /* 0x00000008000a7c45 */ /* 0x001fc40008201000 */
[----:B------:R-:W-:-:S03]  /*0420*/  SHF.R.S32.HI R9, RZ, 0x1f, R9 ;  /* 0x0000001fff097819 */ /* 0x000fc60000011409 */
[----:B------:R-:W-:Y:S01]  /*0430*/  FMUL R10, R10, UR4 ;  /* 0x000000040a0a7c20 */ /* 0x000fe20008400000 */
[----:B------:R-:W-:Y:S01]  /*0440*/  LEA.HI R9, R9, R0, RZ, 0x2 ;  /* 0x0000000009097211 */ /* 0x000fe200078f10ff */
[----:B------:R-:W-:Y:S01]  /*0450*/  ULDC UR4, c[0x0][0x154] ;  /* 0x0000550000047ab9 */ /* 0x000fe20000000800 */
[----:B-1----:R-:W-:Y:S01]  /*0460*/  I2FP.F32.U32 R12, R4 ;  /* 0x00000004000c7245 */ /* 0x002fe20000201000 */
[----:B------:R-:W-:Y:S01]  /*0470*/  VOTEU.ALL UP0, P0 ;  /* 0x00000000003f7886 */ /* 0x000fe20000000000 */
[----:B------:R-:W-:Y:S01]  /*0480*/  LOP3.LUT R9, R9, 0xfffffffc, RZ, 0xc0, !PT ;  /* 0xfffffffc09097812 */ /* 0x000fe200078ec0ff */
[----:B------:R-:W0:Y:S01]  /*0490*/  F2I.U32.TRUNC.NTZ R10, R10 ;  /* 0x0000000a000a7305 */ /* 0x000e22000020f000 */
[----:B------:R-:W-:Y:S01]  /*04a0*/  VOTEU.ALL UP1, P0 ;  /* 0x00000000003f7886 */ /* 0x000fe20000020000 */
[----:B------:R-:W-:Y:S01]  /*04b0*/  FMUL R12, R12, UR4 ;  /* 0x000000040c0c7c20 */ /* 0x000fe20008400000 */
[----:B------:R-:W1:Y:S01]  /*04c0*/  @!UP0 S2UR UR7, SR_CgaCtaId ;  /* 0x00000000000789c3 */ /* 0x000e620000008800 */
[----:B------:R-:W-:Y:S01]  /*04d0*/  IMAD.IADD R9, R0, 0x1, -R9 ;  /* 0x0000000100097824 */ /* 0x000fe200078e0a09 */
[----:B------:R-:W-:Y:S01]  /*04e0*/  SHF.R.S32.HI R0, RZ, 0x1f, R3 ;  /* 0x0000001fff007819 */ /* 0x000fe20000011403 */
[----:B------:R-:W-:Y:S01]  /*04f0*/  UMOV UR4, 0x20 ;  /* 0x0000002000047882 */ /* 0x000fe20000000000 */
[----:B------:R-:W-:Y:S01]  /*0500*/  @!UP0 UMOV UR6, 0x400 ;  /* 0x0000040000068882 */ /* 0x000fe20000000000 */
[----:B------:R-:W-:Y:S01]  /*0510*/  IMAD R19, R6, 0x4, R9 ;  /* 0x0000000406137824 */ /* 0x000fe200078e0209 */
[----:B------:R-:W5:Y:S01]  /*0520*/  F2I.U32.TRUNC.NTZ R12, R12 ;  /* 0x0000000c000c7305 */ /* 0x000f62000020f000 */
[----:B------:R-:W-:Y:S01]  /*0530*/  LEA.HI R0, R0, R3, RZ, 0x2 ;  /* 0x0000000300007211 */ /* 0x000fe200078f10ff */
[----:B------:R-:W4:Y:S01]  /*0540*/  LDC R9, c[0x0][0x148] ;  /* 0x00005200ff097b82 */ /* 0x000f220000000800 */
[----:B------:R-:W-:-:S04]  /*0550*/  @!UP0 UIADD3 UR4, -UR4, 0x100000, URZ ;  /* 0x0010000004048890 */ /* 0x000fc8000fffe13f */
[----:B------:R-:W-:Y:S02]  /*0560*/  @!UP0 USHF.L.U32 UR5, UR4, 0xb, URZ ;  /* 0x0000000b04058899 */ /* 0x000fe4000800063f */
[----:B------:R-:W-:Y:S01]  /*0570*/  @!UP0 USHF.L.U32 UR4, UR4, 0x1, URZ ;  /* 0x0000000104048899 */ /* 0x000fe2000800063f */
[----:B------:R-:W-:Y:S01]  /*0580*/  LEA.HI R6, R19, R19, RZ, 0x1 ;  /* 0x0000001313067211 */ /* 0x000fe200078f08ff */
[----:B0-----:R-:W-:Y:S01]  /*0590*/  IMAD.MOV R14, RZ, RZ, -R10 ;  /* 0x000000ffff0e7224 */ /* 0x001fe200078e0a0a */
[----:B------:R-:W-:Y:S02]  /*05a0*/  LOP3.LUT R0, R0, 0xfffffffc, RZ, 0xc0, !PT ;  /* 0xfffffffc00007812 */ /* 0x000fe400078ec0ff */
[----:B------:R-:W-:Y:S01]  /*05b0*/  LOP3.LUT R10, R6, 0xfffffffe, RZ, 0xc0, !PT ;  /* 0xfffffffe060a7812 */ /* 0x000fe200078ec0ff */
[----:B--2---:R-:W-:Y:S01]  /*05c0*/  IMAD R6, R11, R14, UR8 ;  /* 0x000000080b067e24 */ /* 0x004fe2000f8e020e */
[----:B---3--:R-:W-:Y:S01]  /*05d0*/  ISETP.EQ.U32.AND P2, PT, R13, 0x1, PT ;  /* 0x000000010d00780c */ /* 0x008fe20003f42070 */
[----:B------:R-:W-:-:S02]  /*05e0*/  IMAD.IADD R3, R3, 0x1, -R0 ;  /* 0x0000000103037824 */ /* 0x000fc400078e0a00 */
[C---:B------:R-:W-:Y:S02]  /*05f0*/  IMAD.IADD R11, R19.reuse, 0x1, -R10 ;  /* 0x00000001130b7824 */ /* 0x040fe400078e0a0a */
[----:B------:R-:W-:Y:S01]  /*0600*/  IMAD.SHL.U32 R10, R19, 0x4, RZ ;  /* 0x00000004130a7824 */ /* 0x000fe200078e00ff */
[----:B------:R-:W-:Y:S01]  /*0610*/  ISETP.NE.AND P1, PT, R3, 0x3, PT ;  /* 0x000000030300780c */ /* 0x000fe20003f25270 */
[----:B-----5:R-:W-:Y:S01]  /*0620*/  IMAD.MOV R24, RZ, RZ, -R12 ;  /* 0x000000ffff187224 */ /* 0x020fe200078e0a0c */
[----:B------:R-:W-:Y:S01]  /*0630*/  ISETP.NE.AND P4, PT, R11, R6, PT ;  /* 0x000000060b00720c */ /* 0x000fe20003f85270 */
[----:B-1----:R-:W-:Y:S01]  /*0640*/  @!UP0 ULEA UR6, UR7, UR6, 0x18 ;  /* 0x0000000607068291 */ /* 0x002fe2000f8ec03f */
[----:B------:R-:W-:Y:S01]  /*0650*/  LOP3.LUT R19, R19, 0xc, R10, 0x78, !PT ;  /* 0x0000000c13137812 */ /* 0x000fe200078e780a */
[----:B------:R-:W-:Y:S01]  /*0660*/  VOTEU.ALL UP0, P0 ;  /* 0x00000000003f7886 */ /* 0x000fe20000000000 */
[----:B------:R-:W-:Y:S01]  /*0670*/  LOP3.LUT P0, RZ, R8, 0x7, RZ, 0xc0, !PT ;  /* 0x0000000708ff7812 */ /* 0x000fe2000780c0ff */
[----:B------:R-:W-:Y:S01]  /*0680*/  VIADD R8, R2, 0xffffffff ;  /* 0xffffffff02087836 */ /* 0x000fe20000000000 */
[----:B------:R-:W-:Y:S01]  /*0690*/  ISETP.EQ.OR P1, PT, R3, RZ, !P1 ;  /* 0x000000ff0300720c */ /* 0x000fe20004f22670 */
[----:B----4-:R-:W-:Y:S01]  /*06a0*/  IMAD R11, R9, R24, R4 ;  /* 0x00000018090b7224 */ /* 0x010fe200078e0204 */
[----:B------:R-:W-:-:S02]  /*06b0*/  ISETP.LT.U32.AND P0, PT, R19, 0x2, !P0 ;  /* 0x000000021300780c */ /* 0x000fc40004701070 */
[----:B------:R-:W-:Y:S02]  /*06c0*/  ISETP.EQ.AND P1, PT, R2, RZ, P1 ;  /* 0x000000ff0200720c */ /* 0x000fe40000f22270 */
[----:B------:R-:W-:Y:S01]  /*06d0*/  ISETP.GE.U32.AND P6, PT, R8, 0x2, PT ;  /* 0x000000020800780c */ /* 0x000fe20003fc6070 */
[----:B------:R-:W0:Y:S02]  /*06e0*/  FENCE.VIEW.ASYNC.S ;  /* 0x00000000000073c6 */ /* 0x000e240000000000 */
[----:B0-----:R0:W1:Y:S01]  /*06f0*/  @!UP0 SYNCS.EXCH.64 URZ, [UR6+0x40], UR4 ;  /* 0x00004004063f85b2 */ /* 0x0010620008000100 */
[----:B------:R-:W-:Y:S02]  /*0700*/  @P4 LEA.HI R0, R19, R19, RZ, 0x1 ;  /* 0x0000001313004211 */ /* 0x000fe400078f08ff */
[----:B------:R-:W-:Y:S02]  /*0710*/  SEL R18, RZ, 0x1, !P1 ;  /* 0x00000001ff127807 */ /* 0x000fe40004800000 */
[----:B------:R-:W-:-:S02]  /*0720*/  @P4 SHF.R.S32.HI R0, RZ, 0x1, R0 ;  /* 0x00000001ff004819 */ /* 0x000fc40000011400 */
[----:B------:R-:W-:Y:S02]  /*0730*/  SEL R18, R18, 0x2, P6 ;  /* 0x0000000212127807 */ /* 0x000fe40003000000 */
[----:B------:R-:W-:Y:S02]  /*0740*/  @P4 ISETP.NE.AND P5, PT, R0, R11, PT ;  /* 0x0000000b0000420c */ /* 0x000fe40003fa5270 */
[----:B------:R-:W-:Y:S02]  /*0750*/  SEL R11, RZ, 0x1, !P0 ;  /* 0x00000001ff0b7807 */ /* 0x000fe40004000000 */
[----:B------:R-:W-:Y:S02]  /*0760*/  @P4 SEL R22, RZ, 0x1, P5 ;  /* 0x00000001ff164807 */ /* 0x000fe40002800000 */
[----:B------:R-:W-:Y:S01]  /*0770*/  LOP3.LUT R0, R94, 0x7f, RZ, 0xc0, !PT ;  /* 0x0000007f5e007812 */ /* 0x000fe200078ec0ff */
[----:B------:R0:W2:Y:S01]  /*0780*/  @!UP1 SYNCS.EXCH.64 URZ, [UR6+0x48], UR4 ;  /* 0x00004804063f95b2 */ /* 0x0000a20008000100 */
[----:B------:R-:W-:Y:S01]  /*0790*/  LOP3.LUT R22, R22, R11, RZ, 0xc0, !PT ;  /* 0x0000000b16167212 */ /* 0x000fe200078ec0ff */
[----:B------:R-:W-:Y:S01]  /*07a0*/  NOP ;  /* 0x0000000000007918 */ /* 0x000fe20000000000 */
[----:B------:R-:W-:Y:S05]  /*07b0*/  @!P2 BRA `(.L_x_3) ;  /* 0x000000000008a947 */ /* 0x000fea0003800000 */
[----:B-12---:R-:W-:Y:S01]  /*07c0*/  UCGABAR_ARV ;  /* 0x00000000000079c7 */ /* 0x006fe20008000000 */
[----:B------:R-:W-:Y:S05]  /*07d0*/  BRA `(.L_x_4) ;  /* 0x0000000000047947 */ /* 0x000fea0003800000 */
.L_x_3:
[----:B-12---:R-:W-:Y:S01]  /*07e0*/  NOP ;  /* 0x0000000000007918 */ /* 0x006fe20000000000 */
.L_x_4:
[----:B------:R-:W1:Y:S01]  /*07f0*/  LDC R2, c[0x0][0x65c] ;  /* 0x00019700ff027b82 */ /* 0x000e620000000800 */
[----:B------:R-:W-:Y:S02]  /*0800*/  IMAD.U32 R10, RZ, RZ, UR8 ;  /* 0x00000008ff0a7e24 */ /* 0x000fe4000f8e00ff */
[----:B------:R-:W-:Y:S01]  /*0810*/  IMAD.MOV.U32 R11, RZ, RZ, RZ ;  /* 0x000000ffff0b7224 */ /* 0x000fe200078e00ff */
[----:B-1----:R-:W-:-:S04]  /*0820*/  ISETP.NE.AND P1, PT, R2, 0x1, PT ;  /* 0x000000010200780c */ /* 0x002fc80003f25270 */
[----:B------:R-:W-:-:S09]  /*0830*/  P2R R5, PR, RZ, 0x2 ;  /* 0x00000002ff057803 */ /* 0x000fd20000000000 */
[----:B------:R-:W1:Y:S01]  /*0840*/  @P1 LDC R17, c[0x0][0x10] ;  /* 0x00000400ff111b82 */ /* 0x000e620000000800 */
[----:B------:R-:W-:Y:S02]  /*0850*/  @P1 IMAD.MOV.U32 R5, RZ, RZ, RZ ;  /* 0x000000ffff051224 */ /* 0x000fe400078e00ff */
[----:B------:R-:W-:-:S05]  /*0860*/  @P1 IMAD.MOV.U32 R15, RZ, RZ, RZ ;  /* 0x000000ffff0f1224 */ /* 0x000fca00078e00ff */
[----:B------:R-:W2:Y:S01]  /*0870*/  @!P1 LDC R13, c[0x0][0xc] ;  /* 0x00000300ff0d9b82 */ /* 0x000ea20000000800 */
[----:B0-----:R-:W-:Y:S01]  /*0880*/  ULDC UR4, c[0x0][0xc] ;  /* 0x0000030000047ab9 */ /* 0x001fe20000000800 */
[----:B------:R-:W-:Y:S01]  /*0890*/  ULDC UR5, c[0x0][0x10] ;  /* 0x0000040000057ab9 */ /* 0x000fe20000000800 */
[----:B------:R-:W-:Y:S01]  /*08a0*/  ULDC UR6, c[0x0][0x14] ;  /* 0x0000050000067ab9 */ /* 0x000fe20000000800 */
[----:B------:R-:W-:-:S04]  /*08b0*/  UIMAD.WIDE.U32 UR4, UR4, UR5, URZ ;  /* 0x00000005040472a5 */ /* 0x000fc8000f8e003f */
[----:B------:R-:W-:Y:S02]  /*08c0*/  UIMAD.WIDE.U32 UR38, UR4, UR6, URZ ;  /* 0x00000006042672a5 */ /* 0x000fe4000f8e003f */
[----:B------:R-:W-:-:S04]  /*08d0*/  UIMAD UR41, UR5, UR6, URZ ;  /* 0x00000006052972a4 */ /* 0x000fc8000f8e023f */
[----:B------:R-:W-:Y:S01]  /*08e0*/  UIADD3 UR41, UR39, UR41, URZ ;  /* 0x0000002927297290 */ /* 0x000fe2000fffe03f */
[----:B-1----:R-:W-:-:S04]  /*08f0*/  @P1 IMAD.WIDE.U32 R16, R17, UR8, R4 ;  /* 0x0000000811101c25 */ /* 0x002fc8000f8e0004 */
[----:B------:R-:W-:Y:S02]  /*0900*/  @P1 IMAD.IADD R17, R17, 0x1, R15 ;  /* 0x0000000111111824 */ /* 0x000fe400078e020f */
[----:B--2---:R-:W-:-:S04]  /*0910*/  @!P1 IMAD.WIDE.U32 R10, R4, R13, R10 ;  /* 0x0000000d040a9225 */ /* 0x004fc800078e000a */
[----:B------:R-:W-:Y:S02]  /*0920*/  @!P1 IMAD.MOV.U32 R16, RZ, RZ, R10 ;  /* 0x000000ffff109224 */ /* 0x000fe400078e000a */
[----:B------:R-:W-:Y:S01]  /*0930*/  @!P1 IMAD.MOV.U32 R17, RZ, RZ, R11 ;  /* 0x000000ffff119224 */ /* 0x000fe200078e000b */
[----:B------:R-:W-:Y:S06]  /*0940*/  @!P2 BRA `(.L_x_5) ;  /* 0x00000000000ca947 */ /* 0x000fec0003800000 */
[----:B------:R-:W-:Y:S01]  /*0950*/  UCGABAR_WAIT ;  /* 0x0000000000007dc7 */ /* 0x000fe20008000000 */
[----:B------:R-:W-:Y:S01]  /*0960*/  CCTL.IVALL ;  /* 0x00000000ff00798f */ /* 0x000fe20002000000 */
[----:B------:R-:W-:Y:S05]  /*0970*/  BRA `(.L_x_6) ;  /* 0x0000000000047947 */ /* 0x000fea0003800000 */
.L_x_5:
[----:B------:R-:W-:Y:S06]  /*0980*/  BAR.SYNC.DEFER_BLOCKING 0x0 ;  /* 0x0000000000007b1d */ /* 0x000fec0000010000 */
.L_x_6:
[----:B------:R-:W-:Y:S05]  /*0990*/  @!P3 BRA `(.L_x_7) ;  /* 0x0000005800d0b947 */ /* 0x000fea0003800000 */
[----:B------:R-:W-:-:S13]  /*09a0*/  ISETP.GT.U32.AND P0, PT, R8, 0x1, PT ;  /* 0x000000010800780c */ /* 0x000fda0003f04070 */
[----:B------:R-:W-:Y:S05]  /*09b0*/  @P0 EXIT ;  /* 0x000000000000094d */ /* 0x000fea0003800000 */
[----:B------:R-:W-:Y:S01]  /*09c0*/  ULDC.64 UR4, c[0x0][0x650] ;  /* 0x0001940000047ab9 */ /* 0x000fe20000000a00 */
[----:B------:R-:W-:Y:S01]  /*09d0*/  PRMT R3, RZ, 0x7610, R3 ;  /* 0x00007610ff037816 */ /* 0x000fe20000000003 */
[----:B------:R-:W-:Y:S01]  /*09e0*/  IMAD.MOV.U32 R101, RZ, RZ, -0x1 ;  /* 0xffffffffff657424 */ /* 0x000fe200078e00ff */
[----:B------:R-:W-:Y:S01]  /*09f0*/  ISETP.GE.U32.AND P0, PT, R16, UR4, PT ;  /* 0x0000000410007c0c */ /* 0x000fe2000bf06070 */
[----:B------:R-:W-:Y:S02]  /*0a00*/  IMAD.MOV.U32 R100, RZ, RZ, -0x1 ;  /* 0xffffffffff647424 */ /* 0x000fe400078e00ff */
[----:B------:R-:W-:Y:S01]  /*0a10*/  IMAD.MOV.U32 R23, RZ, RZ, -0x1 ;  /* 0xffffffffff177424 */ /* 0x000fe200078e00ff */
[----:B------:R-:W-:-:S13]  /*0a20*/  ISETP.GE.U32.AND.EX P0, PT, R17, UR5, PT, P0 ;  /* 0x0000000511007c0c */ /* 0x000fda000bf06100 */
[----:B------:R-:W-:Y:S05]  /*0a30*/  @P0 BRA `(.L_x_8) ;  /* 0x00000004002c0947 */ /* 0x000fea0003800000 */
[----:B------:R-:W0:Y:S01]  /*0a40*/  LDC.64 R26, c[0x0][0x628] ;  /* 0x00018a00ff1a7b82 */ /* 0x000e220000000a00 */
[----:B------:R-:W-:Y:S02]  /*0a50*/  IMAD.MOV.U32 R10, RZ, RZ, R16 ;  /* 0x000000ffff0a7224 */ /* 0x000fe400078e0010 */
[----:B------:R-:W-:-:S05]  /*0a60*/  IMAD.MOV.U32 R11, RZ, RZ, R17 ;  /* 0x000000ffff0b7224 */ /* 0x000fca00078e0011 */
[----:B------:R-:W1:Y:S08]  /*0a70*/  LDC R8, c[0x0][0x630] ;  /* 0x00018c00ff087b82 */ /* 0x000e700000000800 */
[----:B------:R-:W2:Y:S01]  /*0a80*/  LDC.64 R28, c[0x0][0x620] ;  /* 0x00018800ff1c7b82 */ /* 0x000ea20000000a00 */
[----:B0-----:R-:W-:-:S04]  /*0a90*/  ISETP.NE.U32.AND P0, PT, R26, RZ, PT ;  /* 0x000000ff1a00720c */ /* 0x001fc80003f05070 */
[----:B------:R-:W-:-:S13]  /*0aa0*/  ISETP.NE.AND.EX P0, PT, R27, RZ, PT, P0 ;  /* 0x000000ff1b00720c */ /* 0x000fda0003f05300 */
[----:B-12---:R-:W-:Y:S05]  /*0ab0*/  @!P0 BRA `(.L_x_9) ;  /* 0x0000000000288947 */ /* 0x006fea0003800000 */
[----:B------:R-:W0:Y:S02]  /*0ac0*/  LDC R3, c[0x0][0x634] ;  /* 0x00018d00ff037b82 */ /* 0x000e240000000800 */
[----:B0-----:R-:W-:-:S05]  /*0ad0*/  IADD3 R3, P0, R16, R3, RZ ;  /* 0x0000000310037210 */ /* 0x001fca0007f1e0ff */
[----:B------:R-:W-:-:S04]  /*0ae0*/  IMAD.X R21, RZ, RZ, R17, P0 ;  /* 0x000000ffff157224 */ /* 0x000fc800000e0611 */
[----:B------:R-:W-:-:S04]  /*0af0*/  IMAD.WIDE.U32 R10, R21, R26, RZ ;  /* 0x0000001a150a7225 */ /* 0x000fc800078e00ff */
[----:B------:R-:W-:-:S04]  /*0b00*/  IMAD.WIDE.U32 R12, P0, R3, R27, R10 ;  /* 0x0000001b030c7225 */ /* 0x000fc8000780000a */
[----:B------:R-:W-:-:S04]  /*0b10*/  IMAD.WIDE.U32 R10, R3, R26, RZ ;  /* 0x0000001a030a7225 */ /* 0x000fc800078e00ff */
[----:B------:R-:W-:Y:S01]  /*0b20*/  IMAD.X R15, RZ, RZ, RZ, P0 ;  /* 0x000000ffff0f7224 */ /* 0x000fe200000e06ff */
[----:B------:R-:W-:Y:S01]  /*0b30*/  IADD3 RZ, P0, R11, R12, RZ ;  /* 0x0000000c0bff7210 */ /* 0x000fe20007f1e0ff */
[----:B------:R-:W-:-:S04]  /*0b40*/  IMAD.MOV.U32 R14, RZ, RZ, R13 ;  /* 0x000000ffff0e7224 */ /* 0x000fc800078e000d */
[----:B------:R-:W-:-:S08]  /*0b50*/  IMAD.WIDE.U32.X R10, R21, R27, R14, P0 ;  /* 0x0000001b150a7225 */ /* 0x000fd000000e040e */
.L_x_9:
[----:B------:R-:W0:Y:S01]  /*0b60*/  LDC.64 R32, c[0x0][0x640] ;  /* 0x00019000ff207b82 */ /* 0x000e220000000a00 */
[--C-:B------:R-:W-:Y:S01]  /*0b70*/  SHF.R.U64 R27, R10, R8, R11.reuse ;  /* 0x000000080a1b7219 */ /* 0x100fe2000000120b */
[----:B------:R-:W-:Y:S01]  /*0b80*/  IMAD R31, R9, R24, R4 ;  /* 0x00000018091f7224 */ /* 0x000fe200078e0204 */
[----:B------:R-:W-:Y:S01]  /*0b90*/  SHF.R.U32.HI R3, RZ, R8, R11 ;  /* 0x00000008ff037219 */ /* 0x000fe2000001160b */
[----:B------:R-:W-:Y:S01]  /*0ba0*/  IMAD.MOV.U32 R23, RZ, RZ, 0x1 ;  /* 0x00000001ff177424 */ /* 0x000fe200078e00ff */
[----:B------:R-:W-:-:S03]  /*0bb0*/  IADD3 R5, P0, RZ, -R27, RZ ;  /* 0x8000001bff057210 */ /* 0x000fc60007f1e0ff */
[----:B------:R-:W1:Y:S02]  /*0bc0*/  LDC R12, c[0x0][0x618] ;  /* 0x00018600ff0c7b82 */ /* 0x000e640000000800 */
[----:B------:R-:W-:Y:S02]  /*0bd0*/  IMAD.X R3, RZ, RZ, ~R3, P0 ;  /* 0x000000ffff037224 */ /* 0x000fe400000e0e03 */
[----:B------:R-:W-:-:S04]  /*0be0*/  IMAD.WIDE.U32 R10, R5, R28, R16 ;  /* 0x0000001c050a7225 */ /* 0x000fc800078e0010 */
[----:B------:R-:W2:Y:S01]  /*0bf0*/  LDC R20, c[0x0][0x608] ;  /* 0x00018200ff147b82 */ /* 0x000ea20000000800 */
[----:B------:R-:W-:Y:S02]  /*0c00*/  IMAD R8, R3, R28, RZ ;  /* 0x0000001c03087224 */ /* 0x000fe400078e02ff */
[----:B------:R-:W-:Y:S02]  /*0c10*/  IMAD.MOV.U32 R3, RZ, RZ, -0x1 ;  /* 0xffffffffff037424 */ /* 0x000fe400078e00ff */
[----:B------:R-:W-:-:S03]  /*0c20*/  IMAD R5, R5, R29, R8 ;  /* 0x0000001d05057224 */ /* 0x000fc600078e0208 */
[----:B------:R-:W3:Y:S01]  /*0c30*/  LDC R30, c[0x0][0x658] ;  /* 0x00019600ff1e7b82 */ /* 0x000ee20000000800 */
[----:B------:R-:W-:Y:S01]  /*0c40*/  IMAD.IADD R5, R11, 0x1, R5 ;  /* 0x000000010b057824 */ /* 0x000fe200078e0205 */
[----:B0-----:R-:W-:-:S04]  /*0c50*/  ISETP.NE.U32.AND P0, PT, R32, RZ, PT ;  /* 0x000000ff2000720c */ /* 0x001fc80003f05070 */
[----:B------:R-:W-:Y:S02]  /*0c60*/  ISETP.NE.AND.EX P0, PT, R33, RZ, PT, P0 ;  /* 0x000000ff2100720c */ /* 0x000fe40003f05300 */
[----:B------:R-:W0:Y:S01]  /*0c70*/  LDC R26, c[0x0][0x600] ;  /* 0x00018000ff1a7b82 */ /* 0x000e220000000800 */
[-CC-:B-1----:R-:W-:Y:S02]  /*0c80*/  SHF.R.U64 R14, R10, R12.reuse, R5.reuse ;  /* 0x0000000c0a0e7219 */ /* 0x182fe40000001205 */
[----:B------:R-:W-:-:S05]  /*0c90*/  SHF.R.U32.HI R5, RZ, R12, R5 ;  /* 0x0000000cff057219 */ /* 0x000fca0000011605 */
[----:B------:R-:W1:Y:S01]  /*0ca0*/  LDC R15, c[0x0][0x648] ;  /* 0x00019200ff0f7b82 */ /* 0x000e620000000800 */
[-CC-:B--2---:R-:W-:Y:S02]  /*0cb0*/  SHF.R.U64 R29, R14, R20.reuse, R5.reuse ;  /* 0x000000140e1d7219 */ /* 0x184fe40000001205 */
[----:B------:R-:W-:-:S05]  /*0cc0*/  SHF.R.U32.HI R5, RZ, R20, R5 ;  /* 0x00000014ff057219 */ /* 0x000fca0000011605 */
[----:B------:R-:W2:Y:S01]  /*0cd0*/  LDC R21, c[0x0][0x638] ;  /* 0x00018e00ff157b82 */ /* 0x000ea20000000800 */
[-CC-:B---3--:R-:W-:Y:S02]  /*0ce0*/  SHF.R.U64 R20, R29, R30.reuse, R5.reuse ;  /* 0x0000001e1d147219 */ /* 0x188fe40000001205 */
[-C--:B------:R-:W-:Y:S02]  /*0cf0*/  SHF.L.U32 R3, R3, R30.reuse, RZ ;  /* 0x0000001e03037219 */ /* 0x080fe400000006ff */
[----:B------:R-:W-:Y:S01]  /*0d00*/  SHF.R.U32.HI R5, RZ, R30, R5 ;  /* 0x0000001eff057219 */ /* 0x000fe20000011605 */
[----:B------:R-:W-:Y:S01]  /*0d10*/  IMAD.MOV.U32 R4, RZ, RZ, R20 ;  /* 0x000000ffff047224 */ /* 0x000fe200078e0014 */
[----:B------:R-:W-:Y:S01]  /*0d20*/  LOP3.LUT R12, RZ, R3, RZ, 0x33, !PT ;  /* 0x00000003ff0c7212 */ /* 0x000fe200078e33ff */
[----:B------:R-:W3:Y:S01]  /*0d30*/  LDC R25, c[0x0][0x610] ;  /* 0x00018400ff197b82 */ /* 0x000ee20000000800 */
[----:B------:R-:W-:Y:S05]  /*0d40*/  @!P0 BRA `(.L_x_10) ;  /* 0x0000000000288947 */ /* 0x000fea0003800000 */
[----:B------:R-:W4:Y:S02]  /*0d50*/  LDC R3, c[0x0][0x64c] ;  /* 0x00019300ff037b82 */ /* 0x000f240000000800 */
[----:B----4-:R-:W-:-:S05]  /*0d60*/  IADD3 R3, P0, R20, R3, RZ ;  /* 0x0000000314037210 */ /* 0x010fca0007f1e0ff */
        /* <DEDUP_REMOVED lines=8> */
.L_x_10:
[----:B-1----:R-:W-:Y:S01]  /*0df0*/  SHF.R.U64 R4, R4, R15, R5 ;  /* 0x0000000f04047219 */ /* 0x002fe20000001205 */
[----:B0-----:R-:W-:Y:S01]  /*0e00*/  VIADD R5, R26, 0xffffffff ;  /* 0xffffffff1a057836 */ /* 0x001fe20000000000 */
[----:B------:R-:W-:Y:S01]  /*0e10*/  SHF.L.U32 R3, R23, R30, RZ ;  /* 0x0000001e17037219 */ /* 0x000fe200000006ff */
[----:B------:R-:W-:Y:S01]  /*0e20*/  IMAD.MOV.U32 R23, RZ, RZ, R27 ;  /* 0x000000ffff177224 */ /* 0x000fe200078e001b */
[----:B------:R-:W-:Y:S01]  /*0e30*/  LOP3.LUT R12, R29, R12, RZ, 0xc0, !PT ;  /* 0x0000000c1d0c7212 */ /* 0x000fe200078ec0ff */
[----:B------:R-:W-:Y:S01]  /*0e40*/  IMAD.MOV R8, RZ, RZ, -R4 ;  /* 0x000000ffff087224 */ /* 0x000fe200078e0a04 */
[----:B------:R-:W-:Y:S02]  /*0e50*/  SEL R6, R6, R31, !P1 ;  /* 0x0000001f06067207 */ /* 0x000fe40004800000 */
[----:B------:R-:W-:Y:S01]  /*0e60*/  LOP3.LUT R5, R14, R5, RZ, 0xc0, !PT ;  /* 0x000000050e057212 */ /* 0x000fe200078ec0ff */
[----:B------:R-:W-:Y:S02]  /*0e70*/  IMAD R9, R3, R4, R12 ;  /* 0x0000000403097224 */ /* 0x000fe400078e020c */
[----:B--2---:R-:W-:-:S02]  /*0e80*/  IMAD R3, R8, R21, R20 ;  /* 0x0000001508037224 */ /* 0x004fc400078e0214 */
[----:B---3--:R-:W-:Y:S02]  /*0e90*/  IMAD R6, R9, R25, R6 ;  /* 0x0000001909067224 */ /* 0x008fe400078e0206 */
[----:B------:R-:W-:Y:S02]  /*0ea0*/  IMAD R101, R3, R26, R5 ;  /* 0x0000001a03657224 */ /* 0x000fe400078e0205 */
[----:B------:R-:W-:-:S03]  /*0eb0*/  IMAD.MOV.U32 R4, RZ, RZ, 0x1 ;  /* 0x00000001ff047424 */ /* 0x000fc600078e00ff */
[----:B------:R-:W-:Y:S02]  /*0ec0*/  SEL R100, R101, R6, !P1 ;  /* 0x0000000665647207 */ /* 0x000fe40004800000 */
[----:B------:R-:W-:Y:S02]  /*0ed0*/  PRMT R3, R4, 0x7610, R3 ;  /* 0x0000761004037816 */ /* 0x000fe40000000003 */
[----:B------:R-:W-:-:S07]  /*0ee0*/  SEL R101, R6, R101, !P1 ;  /* 0x0000006506657207 */ /* 0x000fce0004800000 */
.L_x_8:
[----:B------:R-:W-:-:S08]  /*0ef0*/  NOP ;  /* 0x0000000000007918 */ /* 0x000fd00000000000 */
[----:B------:R-:W0:Y:S02]  /*0f00*/  USETMAXREG.TRY_ALLOC.CTAPOOL UP0, 0xe8 ;  /* 0x000000e8000079c8 */ /* 0x000e240008000600 */
[----:B0-----:R-:W-:-:S13]  /*0f10*/  PLOP3.LUT P0, PT, PT, PT, UP0, 0x80, 0x0 ;  /* 0x000000000000781c */ /* 0x001fda0003f0f008 */
[----:B------:R-:W-:Y:S05]  /*0f20*/  @!P0 BRA `(.L_x_8) ;  /* 0xfffffffc00f08947 */ /* 0x000fea000383ffff */
[----:B------:R-:W-:Y:S01]  /*0f30*/  ULDC.64 UR4, c[0x0][0x598] ;  /* 0x0001660000047ab9 */ /* 0x000fe20000000a00 */
[----:B------:R-:W-:Y:S01]  /*0f40*/  ULDC.64 UR36, c[0x0][0x208] ;  /* 0x0000820000247ab9 */ /* 0x000fe20000000a00 */
[----:B------:R-:W-:-:S04]  /*0f50*/  ISETP.NE.U32.AND P0, PT, RZ, UR4, PT ;  /* 0x00000004ff007c0c */ /* 0x000fc8000bf05070 */
[----:B------:R-:W-:-:S13]  /*0f60*/  ISETP.NE.AND.EX P0, PT, RZ, UR5, PT, P0 ;  /* 0x00000005ff007c0c */ /* 0x000fda000bf05300 */
[----:B------:R-:W-:Y:S05]  /*0f70*/  @!P0 BRA `(.L_x_11) ;  /* 0x00000000001c8947 */ /* 0x000fea0003800000 */
[----:B------:R-:W0:Y:S02]  /*0f80*/  LDC.64 R4, c[0x0][0x598] ;  /* 0x00016600ff047b82 */ /* 0x000e240000000a00 */
[----:B0-----:R-:W2:Y:S02]  /*0f90*/  LDG.E.64 R4, desc[UR36][R4.64] ;  /* 0x0000002404047981 */ /* 0x001ea4000c1e1b00 */
[----:B--2---:R-:W-:-:S04]  /*0fa0*/  ISETP.NE.U32.AND P0, PT, R4, RZ, PT ;  /* 0x000000ff0400720c */ /* 0x004fc80003f05070 */
[----:B------:R-:W-:-:S13]  /*0fb0*/  ISETP.NE.AND.EX P0, PT, R5, RZ, PT, P0 ;  /* 0x000000ff0500720c */ /* 0x000fda0003f05300 */
[----:B------:R-:W-:Y:S05]  /*0fc0*/  @!P0 BRA `(.L_x_11) ;  /* 0x0000000000088947 */ /* 0x000fea0003800000 */
[----:B------:R0:W5:Y:S01]  /*0fd0*/  LD.E R90, desc[UR36][R4.64] ;  /* 0x00000024045a7980 */ /* 0x000162000c101900 */
[----:B------:R-:W-:Y:S05]  /*0fe0*/  BRA `(.L_x_12) ;  /* 0x0000000000247947 */ /* 0x000fea0003800000 */
.L_x_11:
[----:B------:R-:W-:Y:S02]  /*0ff0*/  ULDC.64 UR4, c[0x0][0x588] ;  /* 0x0001620000047ab9 */ /* 0x000fe40000000a00 */
[----:B------:R-:W-:-:S04]  /*1000*/  ISETP.NE.U32.AND P0, PT, RZ, UR4, PT ;  /* 0x00000004ff007c0c */ /* 0x000fc8000bf05070 */
[----:B------:R-:W-:-:S13]  /*1010*/  ISETP.NE.AND.EX P0, PT, RZ, UR5, PT, P0 ;  /* 0x00000005ff007c0c */ /* 0x000fda000bf05300 */
[----:B------:R-:W-:Y:S05]  /*1020*/  @!P0 BRA `(.L_x_13) ;  /* 0x00000000000c8947 */ /* 0x000fea0003800000 */
[----:B------:R-:W0:Y:S02]  /*1030*/  LDC.64 R90, c[0x0][0x588] ;  /* 0x00016200ff5a7b82 */ /* 0x000e240000000a00 */
[----:B0-----:R1:W5:Y:S01]  /*1040*/  LDG.E R90, desc[UR36][R90.64] ;  /* 0x000000245a5a7981 */ /* 0x001362000c1e1900 */
[----:B------:R-:W-:Y:S05]  /*1050*/  BRA `(.L_x_12) ;  /* 0x0000000000087947 */ /* 0x000fea0003800000 */
.L_x_13:
[----:B------:R-:W-:Y:S02]  /*1060*/  ULDC UR4, c[0x0][0x580] ;  /* 0x0001600000047ab9 */ /* 0x000fe40000000800 */
[----:B------:R-:W-:-:S07]  /*1070*/  IMAD.U32 R90, RZ, RZ, UR4 ;  /* 0x00000004ff5a7e24 */ /* 0x000fce000f8e00ff */
.L_x_12:
[----:B------:R-:W-:Y:S02]  /*1080*/  ULDC.64 UR4, c[0x0][0x5a0] ;  /* 0x0001680000047ab9 */ /* 0x000fe40000000a00 */
[----:B------:R-:W-:-:S04]  /*1090*/  ISETP.NE.U32.AND P0, PT, RZ, UR4, PT ;  /* 0x00000004ff007c0c */ /* 0x000fc8000bf05070 */
[----:B------:R-:W-:-:S13]  /*10a0*/  ISETP.NE.AND.EX P0, PT, RZ, UR5, PT, P0 ;  /* 0x00000005ff007c0c */ /* 0x000fda000bf05300 */
[----:B------:R-:W-:Y:S05]  /*10b0*/  @!P0 BRA `(.L_x_14) ;  /* 0x00000000001c8947 */ /* 0x000fea0003800000 */
[----:B0-----:R-:W0:Y:S02]  /*10c0*/  LDC.64 R4, c[0x0][0x5a0] ;  /* 0x00016800ff047b82 */ /* 0x001e240000000a00 */
[----:B0-----:R-:W2:Y:S02]  /*10d0*/  LDG.E.64 R4, desc[UR36][R4.64] ;  /* 0x0000002404047981 */ /* 0x001ea4000c1e1b00 */
[----:B--2---:R-:W-:-:S04]  /*10e0*/  ISETP.NE.U32.AND P0, PT, R4, RZ, PT ;  /* 0x000000ff0400720c */ /* 0x004fc80003f05070 */
[----:B------:R-:W-:-:S13]  /*10f0*/  ISETP.NE.AND.EX P0, PT, R5, RZ, PT, P0 ;  /* 0x000000ff0500720c */ /* 0x000fda0003f05300 */
[----:B------:R-:W-:Y:S05]  /*1100*/  @!P0 BRA `(.L_x_14) ;  /* 0x0000000000088947 */ /* 0x000fea0003800000 */
[----:B-1----:R0:W5:Y:S01]  /*1110*/  LD.E R91, desc[UR36][R4.64] ;  /* 0x00000024045b7980 */ /* 0x002162000c101900 */
[----:B------:R-:W-:Y:S05]  /*1120*/  BRA `(.L_x_15) ;  /* 0x0000000000247947 */ /* 0x000fea0003800000 */
.L_x_14:
[----:B------:R-:W-:Y:S02]  /*1130*/  ULDC.64 UR4, c[0x0][0x590] ;  /* 0x0001640000047ab9 */ /* 0x000fe40000000a00 */
[----:B------:R-:W-:-:S04]  /*1140*/  ISETP.NE.U32.AND P0, PT, RZ, UR4, PT ;  /* 0x00000004ff007c0c */ /* 0x000fc8000bf05070 */
[----:B------:R-:W-:-:S13]  /*1150*/  ISETP.NE.AND.EX P0, PT, RZ, UR5, PT, P0 ;  /* 0x00000005ff007c0c */ /* 0x000fda000bf05300 */
[----:B------:R-:W-:Y:S05]  /*1160*/  @!P0 BRA `(.L_x_16) ;  /* 0x00000000000c8947 */ /* 0x000fea0003800000 */
[----:B0-----:R-:W1:Y:S02]  /*1170*/  LDC.64 R4, c[0x0][0x590] ;  /* 0x00016400ff047b82 */ /* 0x001e640000000a00 */
[----:B-1----:R1:W5:Y:S01]  /*1180*/  LDG.E R91, desc[UR36][R4.64] ;  /* 0x00000024045b7981 */ /* 0x002362000c1e1900 */
[----:B------:R-:W-:Y:S05]  /*1190*/  BRA `(.L_x_15) ;  /* 0x0000000000087947 */ /* 0x000fea0003800000 */
.L_x_16:
[----:B------:R-:W-:Y:S02]  /*11a0*/  ULDC UR4, c[0x0][0x584] ;  /* 0x0001610000047ab9 */ /* 0x000fe40000000800 */
[----:B-1----:R-:W-:-:S07]  /*11b0*/  IMAD.U32 R91, RZ, RZ, UR4 ;  /* 0x00000004ff5b7e24 */ /* 0x002fce000f8e00ff */
.L_x_15:
[----:B------:R-:W-:-:S13]  /*11c0*/  LOP3.LUT P0, RZ, R3, 0xff, RZ, 0xc0, !PT ;  /* 0x000000ff03ff7812 */ /* 0x000fda000780c0ff */
[----:B------:R-:W-:Y:S05]  /*11d0*/  @!P0 EXIT ;  /* 0x000000000000894d */ /* 0x000fea0003800000 */
[----:B------:R-:W2:Y:S01]  /*11e0*/  LDC R93, c[0x0][0x658] ;  /* 0x00019600ff5d7b82 */ /* 0x000ea20000000800 */
[----:B------:R-:W-:Y:S01]  /*11f0*/  ULDC.64 UR6, c[0x0][0x288] ;  /* 0x0000a20000067ab9 */ /* 0x000fe20000000a00 */
[----:B------:R-:W-:Y:S01]  /*1200*/  LOP3.LUT R7, R7, 0x1, RZ, 0xc0, !PT ;  /* 0x0000000107077812 */ /* 0x000fe200078ec0ff */
[----:B------:R-:W-:Y:S01]  /*1210*/  UIADD3 UR4, UR7, 0xff, URZ ;  /* 0x000000ff07047890 */ /* 0x000fe2000fffe03f */
[----:B------:R-:W-:Y:S01]  /*1220*/  SHF.R.U32.HI R3, RZ, 0x1, R0 ;  /* 0x00000001ff037819 */ /* 0x000fe20000011600 */
[----:B01----:R-:W-:Y:S01]  /*1230*/  IMAD.MOV.U32 R4, RZ, RZ, -0x1 ;  /* 0xffffffffff047424 */ /* 0x003fe200078e00ff */
[----:B------:R-:W-:Y:S01]  /*1240*/  SHF.R.U32.HI R0, RZ, 0x2, R94 ;  /* 0x00000002ff007819 */ /* 0x000fe2000001165e */
[----:B------:R-:W-:Y:S01]  /*1250*/  USHF.R.S32.HI UR5, URZ, 0x1f, UR4 ;  /* 0x0000001f3f057899 */ /* 0x000fe20008011404 */
[----:B------:R-:W0:Y:S01]  /*1260*/  LDC R96, c[0x0][0x600] ;  /* 0x00018000ff607b82 */ /* 0x000e220000000800 */
[----:B------:R-:W-:Y:S01]  /*1270*/  IMAD.SHL.U32 R9, R7, 0x40, RZ ;  /* 0x0000004007097824 */ /* 0x000fe200078e00ff */
[----:B------:R-:W-:Y:S01]  /*1280*/  LOP3.LUT R0, R0, 0x7, RZ, 0xc0, !PT ;  /* 0x0000000700007812 */ /* 0x000fe200078ec0ff */
[----:B------:R-:W-:Y:S01]  /*1290*/  ULEA.HI UR5, UR5, UR4, URZ, 0x8 ;  /* 0x0000000405057291 */ /* 0x000fe2000f8f403f */
[----:B------:R-:W-:Y:S01]  /*12a0*/  LOP3.LUT R3, R3, 0x30, RZ, 0xc0, !PT ;  /* 0x0000003003037812 */ /* 0x000fe200078ec0ff */
[----:B------:R-:W-:Y:S01]  /*12b0*/  IMAD.MOV.U32 R6, RZ, RZ, 0x1 ;  /* 0x00000001ff067424 */ /* 0x000fe200078e00ff */
[--C-:B------:R-:W-:Y:S01]  /*12c0*/  LOP3.LUT R88, R9, 0x40, R0.reuse, 0xe2, !PT ;  /* 0x0000004009587812 */ /* 0x100fe200078ee200 */
[----:B------:R-:W-:Y:S01]  /*12d0*/  USHF.R.S32.HI UR43, URZ, 0x8, UR5 ;  /* 0x000000083f2b7899 */ /* 0x000fe20008011405 */
[----:B------:R-:W-:Y:S01]  /*12e0*/  IADD3 R0, RZ, -R3, -R0 ;  /* 0x80000003ff007210 */ /* 0x000fe20007ffe800 */
[----:B------:R-:W-:Y:S01]  /*12f0*/  IMAD.U32 R5, RZ, RZ, UR6 ;  /* 0x00000006ff057e24 */ /* 0x000fe2000f8e00ff */
[C---:B------:R-:W-:Y:S01]  /*1300*/  LOP3.LUT R92, R94.reuse, 0x3, RZ, 0xc0, !PT ;  /* 0x000000035e5c7812 */ /* 0x040fe200078ec0ff */
[----:B------:R-:W-:Y:S01]  /*1310*/  UISETP.LT.AND UP0, UPT, UR43, 0x1, UPT ;  /* 0x000000012b00788c */ /* 0x000fe2000bf01270 */
[----:B------:R-:W-:Y:S01]  /*1320*/  LOP3.LUT R95, R94, 0x80, RZ, 0xc0, !PT ;  /* 0x000000805e5f7812 */ /* 0x000fe200078ec0ff */
[----:B------:R-:W-:Y:S01]  /*1330*/  IMAD R0, R7, -0x40, R0 ;  /* 0xffffffc007007824 */ /* 0x000fe200078e0200 */
[----:B------:R-:W-:Y:S01]  /*1340*/  ULDC UR4, c[0x0][0x284] ;  /* 0x0000a10000047ab9 */ /* 0x000fe20000000800 */
[----:B------:R-:W-:Y:S01]  /*1350*/  USEL UR44, UR43, 0x1, UP0 ;  /* 0x000000012b2c7887 */ /* 0x000fe20008000000 */
[----:B--2---:R-:W-:Y:S01]  /*1360*/  SHF.L.U32 R4, R4, R93, RZ ;  /* 0x0000005d04047219 */ /* 0x004fe200000006ff */
[----:B------:R-:W-:Y:S01]  /*1370*/  IMAD R92, R92, -0x2, R5 ;  /* 0xfffffffe5c5c7824 */ /* 0x000fe200078e0205 */
[----:B------:R-:W-:Y:S01]  /*1380*/  LOP3.LUT R88, R88, R3, RZ, 0xfc, !PT ;  /* 0x0000000358587212 */ /* 0x000fe200078efcff */
[----:B------:R-:W-:Y:S01]  /*1390*/  IMAD.SHL.U32 R94, R94, 0x2, RZ ;  /* 0x000000025e5e7824 */ /* 0x000fe200078e00ff */
[----:B------:R-:W-:Y:S01]  /*13a0*/  SHF.L.U32 R93, R6, R93, RZ ;  /* 0x0000005d065d7219 */ /* 0x000fe200000006ff */
[----:B------:R-:W-:Y:S01]  /*13b0*/  VIADD R98, R0, UR4 ;  /* 0x0000000400627c36 */ /* 0x000fe20008000000 */
[----:B------:R-:W-:Y:S01]  /*13c0*/  SHF.R.U32.HI R95, RZ, 0x7, R95 ;  /* 0x00000007ff5f7819 */ /* 0x000fe2000001165f */
[----:B------:R-:W-:Y:S01]  /*13d0*/  IMAD.MOV.U32 R89, RZ, RZ, RZ ;  /* 0x000000ffff597224 */ /* 0x000fe200078e00ff */
[----:B------:R-:W-:Y:S01]  /*13e0*/  LOP3.LUT R97, RZ, R4, RZ, 0x33, !PT ;  /* 0x00000004ff617212 */ /* 0x000fe200078e33ff */
[----:B0-----:R-:W-:Y:S01]  /*13f0*/  VIADD R96, R96, 0xffffffff ;  /* 0xffffffff60607836 */ /* 0x001fe20000000000 */
[----:B------:R-:W-:Y:S01]  /*1400*/  UIADD3 UR44, UR43, -UR44, URZ ;  /* 0x8000002c2b2c7290 */ /* 0x000fe2000fffe03f */
[----:B------:R-:W-:Y:S01]  /*1410*/  UMOV UR40, URZ ;  /* 0x0000003f00287c82 */ /* 0x000fe20008000000 */
[----:B------:R-:W-:-:S10]  /*1420*/  UMOV UR42, URZ ;  /* 0x0000003f002a7c82 */ /* 0x000fd40008000000 */
.L_x_166:
[----:B------:R-:W0:Y:S01]  /*1430*/  SHFL.IDX PT, R0, R95, RZ, 0x1f ;  /* 0x00001fff5f007589 */ /* 0x000e2200000e0000 */
[----:B-1----:R-:W1:Y:S01]  /*1440*/  S2UR UR7, SR_CgaCtaId ;  /* 0x00000000000779c3 */ /* 0x002e620000008800 */
[----:B------:R-:W-:Y:S01]  /*1450*/  UMOV UR6, 0x400 ;  /* 0x0000040000067882 */ /* 0x000fe20000000000 */
[----:B0-----:R-:W-:Y:S01]  /*1460*/  R2UR UR4, R0 ;  /* 0x00000000000472ca */ /* 0x001fe200000e0000 */
[----:B-1----:R-:W-:-:S12]  /*1470*/  ULEA UR6, UR7, UR6, 0x18 ;  /* 0x0000000607067291 */ /* 0x002fd8000f8ec03f */
[----:B------:R-:W-:-:S04]  /*1480*/  ULEA.HI UR5, UR4, UR4, URZ, 0x1 ;  /* 0x0000000404057291 */ /* 0x000fc8000f8f083f */
[----:B------:R-:W-:-:S04]  /*1490*/  ULOP3.LUT UR5, UR5, 0x7fffe, URZ, 0xc0, !UPT ;  /* 0x0007fffe05057892 */ /* 0x000fc8000f8ec03f */
[----:B------:R-:W-:-:S03]  /*14a0*/  UIADD3 UR5, UR4, -UR5, URZ ;  /* 0x8000000504057290 */ /* 0x000fc6000fffe03f */
[----:B------:R-:W-:Y:S01]  /*14b0*/  ULDC UR4, c[0x0][0x28c] ;  /* 0x0000a30000047ab9 */ /* 0x000fe20000000800 */
[----:B------:R-:W-:Y:S01]  /*14c0*/  ULEA UR5, UR5, UR6, 0xd ;  /* 0x0000000605057291 */ /* 0x000fe2000f8e683f */
[----:B------:R-:W-:-:S03]  /*14d0*/  ISETP.LT.AND P0, PT, RZ, UR4, PT ;  /* 0x00000004ff007c0c */ /* 0x000fc6000bf01270 */
[----:B------:R-:W-:-:S04]  /*14e0*/  UIADD3 UR5, UR5, 0x100, URZ ;  /* 0x0000010005057890 */ /* 0x000fc8000fffe03f */
[----:B------:R-:W-:-:S04]  /*14f0*/  USHF.R.U32.HI UR5, URZ, 0x4, UR5 ;  /* 0x000000043f057899 */ /* 0x000fc80008011605 */
[----:B------:R-:W-:-:S04]  /*1500*/  ULOP3.LUT UR5, UR5, 0x3fff, URZ, 0xc0, !UPT ;  /* 0x00003fff05057892 */ /* 0x000fc8000f8ec03f */
[----:B------:R-:W-:Y:S01]  /*1510*/  ULOP3.LUT UR45, UR5, 0x10000, URZ, 0xfc, !UPT ;  /* 0x00010000052d7892 */ /* 0x000fe2000f8efc3f */
[----:B---34-:R-:W-:Y:S11]  /*1520*/  @P0 BRA `(.L_x_17) ;  /* 0x0000000000400947 */ /* 0x018ff60003800000 */
[----:B------:R-:W-:Y:S01]  /*1530*/  MOV R0, 0x0 ;  /* 0x0000000000007802 */ /* 0x000fe20000000f00 */
[----:B------:R-:W-:Y:S01]  /*1540*/  ULDC.64 UR4, c[0x4][0x68] ;  /* 0x01001a0000047ab9 */ /* 0x000fe20000000a00 */
[----:B------:R-:W-:Y:S01]  /*1550*/  ULDC.64 UR6, c[0x4][0x8] ;  /* 0x0100020000067ab9 */ /* 0x000fe20000000a00 */
[----:B------:R-:W-:Y:S01]  /*1560*/  IMAD.U32 R4, RZ, RZ, UR4 ;  /* 0x00000004ff047e24 */ /* 0x000fe2000f8e00ff */
[----:B------:R0:W1:Y:S01]  /*1570*/  LDC.64 R14, c[0x4][R0] ;  /* 0x01000000000e7b82 */ /* 0x0000620000000a00 */
[----:B------:R-:W-:Y:S01]  /*1580*/  IMAD.U32 R5, RZ, RZ, UR5 ;  /* 0x00000005ff057e24 */ /* 0x000fe2000f8e00ff */
[----:B------:R-:W-:Y:S01]  /*1590*/  ULDC.64 UR4, c[0x4][0x70] ;  /* 0x01001c0000047ab9 */ /* 0x000fe20000000a00 */
[----:B------:R-:W-:Y:S02]  /*15a0*/  IMAD.U32 R10, RZ, RZ, UR6 ;  /* 0x00000006ff0a7e24 */ /* 0x000fe4000f8e00ff */
[----:B------:R-:W-:Y:S02]  /*15b0*/  IMAD.U32 R6, RZ, RZ, UR4 ;  /* 0x00000004ff067e24 */ /* 0x000fe4000f8e00ff */
[----:B------:R-:W-:-:S02]  /*15c0*/  IMAD.U32 R7, RZ, RZ, UR5 ;  /* 0x00000005ff077e24 */ /* 0x000fc4000f8e00ff */
[----:B------:R-:W-:Y:S02]  /*15d0*/  IMAD.U32 R11, RZ, RZ, UR7 ;  /* 0x00000007ff0b7e24 */ /* 0x000fe4000f8e00ff */
[----:B------:R-:W-:Y:S02]  /*15e0*/  IMAD.MOV.U32 R8, RZ, RZ, 0x1e1 ;  /* 0x000001e1ff087424 */ /* 0x000fe400078e00ff */
[----:B------:R-:W-:Y:S02]  /*15f0*/  IMAD.MOV.U32 R12, RZ, RZ, 0x1 ;  /* 0x00000001ff0c7424 */ /* 0x000fe400078e00ff */
[----:B0-----:R-:W-:-:S07]  /*1600*/  IMAD.MOV.U32 R13, RZ, RZ, RZ ;  /* 0x000000ffff0d7224 */ /* 0x001fce00078e00ff */
[----:B------:R-:W-:-:S07]  /*1610*/  LEPC R20, `(.L_x_17) ;  /* 0x000000001014794e */ /* 0x000fce0000000000 */
[----:B-1---5:R-:W-:Y:S05]  /*1620*/  CALL.ABS.NOINC R14 ;  /* 0x000000000e007343 */ /* 0x022fea0003c00000 */
.L_x_17:
[----:B------:R-:W-:-:S04]  /*1630*/  LOP3.LUT R0, R18, 0x1, RZ, 0xfc, !PT ;  /* 0x0000000112007812 */ /* 0x000fc800078efcff */
[----:B------:R-:W-:-:S13]  /*1640*/  ISETP.NE.AND P0, PT, R0, 0x3, PT ;  /* 0x000000030000780c */ /* 0x000fda0003f05270 */
[----:B------:R-:W-:Y:S05]  /*1650*/  @!P0 BRA `(.L_x_18) ;  /* 0x0000000000048947 */ /* 0x000fea0003800000 */
[----:B------:R-:W-:Y:S01]  /*1660*/  BPT.TRAP 0x1 ;  /* 0x000000040000795c */ /* 0x000fe20000300000 */
.L_x_18:
[----:B------:R-:W0:Y:S01]  /*1670*/  S2UR UR5, SR_CgaCtaId ;  /* 0x00000000000579c3 */ /* 0x000e220000008800 */
[----:B------:R-:W-:Y:S01]  /*1680*/  UMOV UR4, 0x400 ;  /* 0x0000040000047882 */ /* 0x000fe20000000000 */
[----:B------:R-:W-:Y:S02]  /*1690*/  IMAD.U32 R0, RZ, RZ, UR40 ;  /* 0x00000028ff007e24 */ /* 0x000fe4000f8e00ff */
[----:B------:R-:W-:-:S03]  /*16a0*/  IMAD.U32 R3, RZ, RZ, UR42 ;  /* 0x0000002aff037e24 */ /* 0x000fc6000f8e00ff */
[----:B------:R-:W-:Y:S01]  /*16b0*/  SHF.L.U32 R0, R0, 0x1f, RZ ;  /* 0x0000001f00007819 */ /* 0x000fe200000006ff */
[----:B0-----:R-:W-:-:S06]  /*16c0*/  ULEA UR4, UR5, UR4, 0x18 ;  /* 0x0000000405047291 */ /* 0x001fcc000f8ec03f */
[----:B------:R-:W-:-:S04]  /*16d0*/  IMAD.U32 R6, RZ, RZ, UR4 ;  /* 0x00000004ff067e24 */ /* 0x000fc8000f8e00ff */
[----:B------:R-:W-:-:S04]  /*16e0*/  IMAD R3, R3, 0x8, R6 ;  /* 0x0000000803037824 */ /* 0x000fc800078e0206 */
[----:B------:R0:W1:Y:S01]  /*16f0*/  SYNCS.PHASECHK.TRANS64.TRYWAIT P1, [R3+URZ], R0 ;  /* 0x00000000030075a7 */ /* 0x000062000802017f */
[----:B------:R-:W-:Y:S05]  /*1700*/  @!P0 BRA `(.L_x_19) ;  /* 0x0000000000048947 */ /* 0x000fea0003800000 */
[----:B------:R-:W-:Y:S01]  /*1710*/  BPT.TRAP 0x1 ;  /* 0x000000040000795c */ /* 0x000fe20000300000 */
.L_x_19:
[----:B------:R-:W-:-:S05]  /*1720*/  IMAD.U32 R4, RZ, RZ, UR44 ;  /* 0x0000002cff047e24 */ /* 0x000fca000f8e00ff */
[----:B------:R-:W-:Y:S01]  /*1730*/  ISETP.GE.AND P2, PT, R4, 0x1, PT ;  /* 0x000000010400780c */ /* 0x000fe20003f46270 */
[----:B-1----:R-:W-:-:S12]  /*1740*/  @P1 BRA `(.L_x_20) ;  /* 0x0000000000081947 */ /* 0x002fd80003800000 */
[----:B------:R-:W1:Y:S02]  /*1750*/  SYNCS.PHASECHK.TRANS64.TRYWAIT P1, [R3+URZ], R0 ;  /* 0x00000000030075a7 */ /* 0x000e64000802017f */
[----:B-1----:R-:W-:Y:S05]  /*1760*/  @!P1 BRA `(.L_x_21) ;  /* 0x0000006000bc9947 */ /* 0x002fea0003800000 */
.L_x_20:
[----:B------:R-:W-:Y:S05]  /*1770*/  WARPSYNC.ALL ;  /* 0x0000000000007948 */ /* 0x000fea0003800000 */
[----:B------:R-:W-:Y:S01]  /*1780*/  R2UR UR4, R6 ;  /* 0x00000000060472ca */ /* 0x000fe200000e0000 */
[----:B------:R-:W-:Y:S01]  /*1790*/  UIMAD UR8, UR42, 0xc00, UR45 ;  /* 0x00000c002a0878a4 */ /* 0x000fe2000f8e022d */
[----:B------:R-:W-:Y:S01]  /*17a0*/  WARPGROUP.ARRIVE ;  /* 0x00000000000079c5 */ /* 0x000fe20000000000 */
[----:B------:R-:W-:Y:S01]  /*17b0*/  UMOV UR9, 0x40000040 ;  /* 0x4000004000097882 */ /* 0x000fe20000000000 */
[----:B------:R-:W-:Y:S01]  /*17c0*/  UMOV UR11, 0x40000040 ;  /* 0x40000040000b7882 */ /* 0x000fe20000000000 */
[----:B------:R-:W-:Y:S01]  /*17d0*/  UIADD3 UR12, UR8, 0x400, URZ ;  /* 0x00000400080c7890 */ /* 0x000fe2000fffe03f */
[----:B------:R-:W-:Y:S01]  /*17e0*/  UMOV UR15, UR11 ;  /* 0x0000000b000f7c82 */ /* 0x000fe20008000000 */
[----:B------:R-:W-:Y:S01]  /*17f0*/  UMOV UR13, 0x40000040 ;  /* 0x40000040000d7882 */ /* 0x000fe20000000000 */
[----:B------:R-:W-:-:S05]  /*1800*/  UIADD3 UR5, UR8, 0x402, URZ ;  /* 0x0000040208057890 */ /* 0x000fca000fffe03f */
[----:B------:R-:W-:-:S04]  /*1810*/  UIADD3 UR4, UR4, 0x24100, URZ ;  /* 0x0002410004047890 */ /* 0x000fc8000fffe03f */
[----:B------:R-:W-:-:S04]  /*1820*/  USHF.R.U32.HI UR4, URZ, 0x4, UR4 ;  /* 0x000000043f047899 */ /* 0x000fc80008011604 */
[----:B------:R-:W-:-:S04]  /*1830*/  ULOP3.LUT UR4, UR4, 0x3fff, URZ, 0xc0, !UPT ;  /* 0x00003fff04047892 */ /* 0x000fc8000f8ec03f */
[----:B------:R-:W-:-:S04]  /*1840*/  ULOP3.LUT UR4, UR4, 0x10000, URZ, 0xfc, !UPT ;  /* 0x0001000004047892 */ /* 0x000fc8000f8efc3f */
[----:B------:R-:W-:-:S07]  /*1850*/  ULEA UR6, UR42, UR4, 0xa ;  /* 0x000000042a067291 */ /* 0x000fce000f8e503f */
[----:B------:R-:W-:Y:S02]  /*1860*/  UMOV UR10, UR6 ;  /* 0x00000006000a7c82 */ /* 0x000fe40008000000 */
[----:B------:R-:W-:Y:S01]  /*1870*/  IGMMA.64x64x32.S8.S8 R56, gdesc[UR8], RZ, !UPT, gsb0 ;  /* 0x01e00000083879f1 */ /* 0x000fe2000c0410ff */
[----:B------:R-:W-:Y:S01]  /*1880*/  UMOV UR14, UR10 ;  /* 0x0000000a000e7c82 */ /* 0x000fe20008000000 */
[----:B------:R-:W-:Y:S01]  /*1890*/  UIADD3 UR10, UR6, 0x206, URZ ;  /* 0x00000206060a7890 */ /* 0x000fe2000fffe03f */
[----:B------:R-:W-:Y:S01]  /*18a0*/  UMOV UR9, 0x40000040 ;  /* 0x4000004000097882 */ /* 0x000fe20000000000 */
[----:B------:R-:W-:Y:S01]  /*18b0*/  UMOV UR11, 0x40000040 ;  /* 0x40000040000b7882 */ /* 0x000fe20000000000 */
[----:B------:R-:W-:Y:S02]  /*18c0*/  WARPGROUP.DEPBAR.LE gsb0, 0x0 ;  /* 0x00008000000079c5 */ /* 0x000fe40000010000 */
[----:B------:R-:W-:-:S06]  /*18d0*/  WARPGROUP.ARRIVE ;  /* 0x00000000000079c5 */ /* 0x000fcc0000000000 */
[----:B------:R-:W-:Y:S01]  /*18e0*/  IGMMA.64x64x32.S8.S8 R24, gdesc[UR12], RZ, !UPT, gsb0 ;  /* 0x01e000000c1879f1 */ /* 0x000fe2000c0410ff */
[----:B------:R-:W-:Y:S02]  /*18f0*/  UIADD3 UR12, UR8, 0x2, URZ ;  /* 0x00000002080c7890 */ /* 0x000fe4000fffe03f */
[----:B------:R-:W-:Y:S01]  /*1900*/  UIADD3 UR14, UR6, 0x2, URZ ;  /* 0x00000002060e7890 */ /* 0x000fe2000fffe03f */
[----:B------:R-:W-:Y:S01]  /*1910*/  UMOV UR13, 0x40000040 ;  /* 0x40000040000d7882 */ /* 0x000fe20000000000 */
[----:B------:R-:W-:Y:S01]  /*1920*/  UMOV UR15, 0x40000040 ;  /* 0x40000040000f7882 */ /* 0x000fe20000000000 */
[----:B------:R-:W-:Y:S02]  /*1930*/  WARPGROUP.DEPBAR.LE gsb0, 0x0 ;  /* 0x00008000000079c5 */ /* 0x000fe40000010000 */
[----:B------:R-:W-:-:S06]  /*1940*/  WARPGROUP.ARRIVE ;  /* 0x00000000000079c5 */ /* 0x000fcc0000000000 */
[----:B------:R-:W-:Y:S01]  /*1950*/  IGMMA.64x64x32.S8.S8 R56, gdesc[UR12], R56, gsb0 ;  /* 0x01e000000c3879f1 */ /* 0x000fe20008041038 */
[----:B------:R-:W-:Y:S01]  /*1960*/  UMOV UR12, UR5 ;  /* 0x00000005000c7c82 */ /* 0x000fe20008000000 */
[----:B------:R-:W-:Y:S01]  /*1970*/  UMOV UR13, 0x40000040 ;  /* 0x40000040000d7882 */ /* 0x000fe20000000000 */
[----:B------:R-:W-:Y:S01]  /*1980*/  UIADD3 UR5, UR8, 0x404, URZ ;  /* 0x0000040408057890 */ /* 0x000fe2000fffe03f */
[----:B------:R-:W-:Y:S02]  /*1990*/  WARPGROUP.DEPBAR.LE gsb0, 0x0 ;  /* 0x00008000000079c5 */ /* 0x000fe40000010000 */
[----:B------:R-:W-:-:S06]  /*19a0*/  WARPGROUP.ARRIVE ;  /* 0x00000000000079c5 */ /* 0x000fcc0000000000 */
[----:B------:R-:W-:Y:S01]  /*19b0*/  IGMMA.64x64x32.S8.S8 R24, gdesc[UR12], R24, gsb0 ;  /* 0x01e000000c1879f1 */ /* 0x000fe20008041018 */
        /* <DEDUP_REMOVED lines=56> */
[----:B------:R-:W-:Y:S01]  /*1d40*/  UIADD3 UR6, UR8, 0xa06, URZ ;  /* 0x00000a0608067890 */ /* 0x000fe2000fffe03f */
[----:B------:R-:W-:Y:S02]  /*1d50*/  WARPGROUP.DEPBAR.LE gsb0, 0x0 ;  /* 0x00008000000079c5 */ /* 0x000fe40000010000 */
[----:B------:R-:W-:-:S06]  /*1d60*/  WARPGROUP.ARRIVE ;  /* 0x00000000000079c5 */ /* 0x000fcc0000000000 */
[----:B------:R-:W-:Y:S01]  /*1d70*/  IGMMA.64x64x32.S8.S8 R56, gdesc[UR12], R56, gsb0 ;  /* 0x01e000000c3879f1 */ /* 0x000fe20008041038 */
[----:B------:R-:W-:Y:S01]  /*1d80*/  UMOV UR12, UR5 ;  /* 0x00000005000c7c82 */ /* 0x000fe20008000000 */
[----:B------:R-:W-:Y:S01]  /*1d90*/  UMOV UR13, 0x40000040 ;  /* 0x40000040000d7882 */ /* 0x000fe20000000000 */
[----:B------:R-:W-:-:S07]  /*1da0*/  UIADD3 UR5, UR8, 0x606, URZ ;  /* 0x0000060608057890 */ /* 0x000fce000fffe03f */
[----:B------:R-:W-:Y:S01]  /*1db0*/  UMOV UR8, UR5 ;  /* 0x0000000500087c82 */ /* 0x000fe20008000000 */
[----:B------:R-:W-:Y:S02]  /*1dc0*/  WARPGROUP.DEPBAR.LE gsb0, 0x0 ;  /* 0x00008000000079c5 */ /* 0x000fe40000010000 */
[----:B------:R-:W-:-:S06]  /*1dd0*/  WARPGROUP.ARRIVE ;  /* 0x00000000000079c5 */ /* 0x000fcc0000000000 */
[----:B------:R-:W-:Y:S03]  /*1de0*/  IGMMA.64x64x32.S8.S8 R24, gdesc[UR12], R24, gsb0 ;  /* 0x01e000000c1879f1 */ /* 0x000fe60008041018 */
[----:B------:R-:W-:Y:S02]  /*1df0*/  WARPGROUP.DEPBAR.LE gsb0, 0x0 ;  /* 0x00008000000079c5 */ /* 0x000fe40000010000 */
[----:B------:R-:W-:-:S06]  /*1e00*/  WARPGROUP.ARRIVE ;  /* 0x00000000000079c5 */ /* 0x000fcc0000000000 */
[----:B------:R-:W-:Y:S01]  /*1e10*/  IGMMA.64x64x32.S8.S8 R56, gdesc[UR8], R56, gsb0 ;  /* 0x01e00000083879f1 */ /* 0x000fe20008041038 */
[----:B------:R-:W-:Y:S01]  /*1e20*/  UMOV UR8, UR6 ;  /* 0x0000000600087c82 */ /* 0x000fe20008000000 */
[----:B------:R-:W-:Y:S01]  /*1e30*/  UMOV UR9, 0x40000040 ;  /* 0x4000004000097882 */ /* 0x000fe20000000000 */
[----:B------:R-:W-:Y:S02]  /*1e40*/  WARPGROUP.DEPBAR.LE gsb0, 0x0 ;  /* 0x00008000000079c5 */ /* 0x000fe40000010000 */
[----:B------:R-:W-:-:S06]  /*1e50*/  WARPGROUP.ARRIVE ;  /* 0x00000000000079c5 */ /* 0x000fcc0000000000 */
[----:B------:R-:W-:Y:S03]  /*1e60*/  IGMMA.64x64x32.S8.S8 R24, gdesc[UR8], R24, gsb0 ;  /* 0x01e00000081879f1 */ /* 0x000fe60008041018 */
[----:B------:R-:W-:Y:S02]  /*1e70*/  WARPGROUP.DEPBAR.LE gsb0, 0x0 ;  /* 0x00008000000079c5 */ /* 0x000fe40000010000 */
[----:B------:R-:W-:Y:S05]  /*1e80*/  @!P2 BRA `(.L_x_22) ;  /* 0x000000080058a947 */ /* 0x000fea0003800000 */
[----:B------:R-:W-:Y:S01]  /*1e90*/  UIADD3 UR5, UR42, 0x1, URZ ;  /* 0x000000012a057890 */ /* 0x000fe2000fffe03f */
[----:B01----:R-:W-:Y:S02]  /*1ea0*/  IMAD.U32 R0, RZ, RZ, UR44 ;  /* 0x0000002cff007e24 */ /* 0x003fe4000f8e00ff */
[----:B------:R-:W-:Y:S01]  /*1eb0*/  IMAD.U32 R3, RZ, RZ, UR42 ;  /* 0x0000002aff037e24 */ /* 0x000fe2000f8e00ff */
[----:B------:R-:W-:-:S04]  /*1ec0*/  UISETP.NE.AND UP0, UPT, UR5, 0x3, UPT ;  /* 0x000000030500788c */ /* 0x000fc8000bf05270 */
[----:B------:R-:W-:Y:S02]  /*1ed0*/  USEL UR6, URZ, 0x1, UP0 ;  /* 0x000000013f067887 */ /* 0x000fe40008000000 */
[----:B------:R-:W-:Y:S02]  /*1ee0*/  USEL UR5, UR5, URZ, UP0 ;  /* 0x0000003f05057287 */ /* 0x000fe40008000000 */
[----:B------:R-:W-:-:S06]  /*1ef0*/  ULOP3.LUT UR6, UR40, UR6, URZ, 0x3c, !UPT ;  /* 0x0000000628067292 */ /* 0x000fcc000f8e3c3f */
[----:B------:R-:W-:-:S07]  /*1f00*/  IMAD.U32 R7, RZ, RZ, UR6 ;  /* 0x00000006ff077e24 */ /* 0x000fce000f8e00ff */
.L_x_29:
[----:B------:R-:W-:Y:S05]  /*1f10*/  @!P0 BRA `(.L_x_23) ;  /* 0x0000000000048947 */ /* 0x000fea0003800000 */
[----:B------:R-:W-:Y:S01]  /*1f20*/  BPT.TRAP 0x1 ;  /* 0x000000040000795c */ /* 0x000fe20000300000 */
.L_x_23:
[----:B------:R-:W0:Y:S01]  /*1f30*/  S2UR UR7, SR_CgaCtaId ;  /* 0x00000000000779c3 */ /* 0x000e220000008800 */
[----:B------:R-:W-:Y:S01]  /*1f40*/  UMOV UR6, 0x400 ;  /* 0x0000040000067882 */ /* 0x000fe20000000000 */
[----:B------:R-:W-:Y:S01]  /*1f50*/  IMAD.U32 R5, RZ, RZ, UR5 ;  /* 0x00000005ff057e24 */ /* 0x000fe2000f8e00ff */
[----:B------:R-:W-:Y:S01]  /*1f60*/  SHF.L.U32 R4, R7, 0x1f, RZ ;  /* 0x0000001f07047819 */ /* 0x000fe200000006ff */
[----:B0-----:R-:W-:-:S06]  /*1f70*/  ULEA UR6, UR7, UR6, 0x18 ;  /* 0x0000000607067291 */ /* 0x001fcc000f8ec03f */
[----:B------:R-:W-:-:S04]  /*1f80*/  IMAD.U32 R6, RZ, RZ, UR6 ;  /* 0x00000006ff067e24 */ /* 0x000fc8000f8e00ff */
[----:B------:R-:W-:-:S04]  /*1f90*/  IMAD R5, R5, 0x8, R6 ;  /* 0x0000000805057824 */ /* 0x000fc800078e0206 */
[----:B------:R0:W1:Y:S01]  /*1fa0*/  SYNCS.PHASECHK.TRANS64.TRYWAIT P1, [R5+URZ], R4 ;  /* 0x00000004050075a7 */ /* 0x000062000802017f */
[----:B------:R-:W-:Y:S05]  /*1fb0*/  @!P0 BRA `(.L_x_24) ;  /* 0x0000000000048947 */ /* 0x000fea0003800000 */
[----:B------:R-:W-:Y:S01]  /*1fc0*/  BPT.TRAP 0x1 ;  /* 0x000000040000795c */ /* 0x000fe20000300000 */
.L_x_24:
[----:B-1----:R-:W-:Y:S05]  /*1fd0*/  @P1 BRA `(.L_x_25) ;  /* 0x0000000000081947 */ /* 0x002fea0003800000 */
[----:B------:R-:W1:Y:S02]  /*1fe0*/  SYNCS.PHASECHK.TRANS64.TRYWAIT P1, [R5+URZ], R4 ;  /* 0x00000004050075a7 */ /* 0x000e64000802017f */
[----:B-1----:R-:W-:Y:S05]  /*1ff0*/  @!P1 BRA `(.L_x_26) ;  /* 0x0000005800ac9947 */ /* 0x002fea0003800000 */
.L_x_25:
[----:B------:R-:W-:Y:S01]  /*2000*/  ULEA UR8, UR5, UR4, 0xa ;  /* 0x0000000405087291 */ /* 0x000fe2000f8e503f */
[----:B------:R-:W-:Y:S01]  /*2010*/  WARPGROUP.ARRIVE ;  /* 0x00000000000079c5 */ /* 0x000fe20000000000 */
[----:B------:R-:W-:Y:S01]  /*2020*/  UIMAD UR6, UR5, 0xc00, UR45 ;  /* 0x00000c00050678a4 */ /* 0x000fe2000f8e022d */
[----:B------:R-:W-:Y:S01]  /*2030*/  UMOV UR15, 0x40000040 ;  /* 0x40000040000f7882 */ /* 0x000fe20000000000 */
[----:B------:R-:W-:Y:S02]  /*2040*/  UMOV UR13, 0x40000040 ;  /* 0x40000040000d7882 */ /* 0x000fe40000000000 */
[----:B------:R-:W-:Y:S01]  /*2050*/  UIADD3 UR7, UR6, 0x400, URZ ;  /* 0x0000040006077890 */ /* 0x000fe2000fffe03f */
[----:B------:R-:W-:Y:S02]  /*2060*/  UMOV UR14, UR8 ;  /* 0x00000008000e7c82 */ /* 0x000fe40008000000 */
[----:B------:R-:W-:Y:S01]  /*2070*/  UMOV UR12, UR6 ;  /* 0x00000006000c7c82 */ /* 0x000fe20008000000 */
[----:B------:R-:W-:Y:S01]  /*2080*/  UIADD3 UR10, UR8, 0x206, URZ ;  /* 0x00000206080a7890 */ /* 0x000fe2000fffe03f */
[----:B------:R-:W-:Y:S01]  /*2090*/  IGMMA.64x64x32.S8.S8 R56, gdesc[UR12], R56, gsb0 ;  /* 0x01e000000c3879f1 */ /* 0x000fe20008041038 */
[----:B------:R-:W-:Y:S01]  /*20a0*/  UMOV UR13, 0x40000040 ;  /* 0x40000040000d7882 */ /* 0x000fe20000000000 */
[----:B------:R-:W-:Y:S01]  /*20b0*/  UMOV UR12, UR7 ;  /* 0x00000007000c7c82 */ /* 0x000fe20008000000 */
[----:B------:R-:W-:Y:S01]  /*20c0*/  UIADD3 UR7, UR6, 0x402, URZ ;  /* 0x0000040206077890 */ /* 0x000fe2000fffe03f */
[----:B------:R-:W-:Y:S01]  /*20d0*/  UMOV UR11, 0x40000040 ;  /* 0x40000040000b7882 */ /* 0x000fe20000000000 */
[----:B------:R-:W-:Y:S01]  /*20e0*/  UMOV UR9, 0x40000040 ;  /* 0x4000004000097882 */ /* 0x000fe20000000000 */
[----:B------:R-:W-:-:S02]  /*20f0*/  WARPGROUP.DEPBAR.LE gsb0, 0x0 ;  /* 0x00008000000079c5 */ /* 0x000fc40000010000 */
        /* <DEDUP_REMOVED lines=71> */
[----:B------:R-:W-:Y:S02]  /*2570*/  UIADD3 UR8, UR6, 0x606, URZ ;  /* 0x0000060606087890 */ /* 0x000fe4000fffe03f */
[----:B------:R-:W-:Y:S01]  /*2580*/  UIADD3 UR6, UR6, 0xa06, URZ ;  /* 0x00000a0606067890 */ /* 0x000fe2000fffe03f */
        /* <DEDUP_REMOVED lines=18> */
[----:B------:R-:W-:Y:S01]  /*26b0*/  BPT.TRAP 0x1 ;  /* 0x000000040000795c */ /* 0x000fe20000300000 */
.L_x_27:
[----:B------:R-:W-:-:S13]  /*26c0*/  ISETP.NE.AND P1, PT, R22, RZ, PT ;  /* 0x000000ff1600720c */ /* 0x000fda0003f25270 */
[----:B01----:R-:W-:-:S04]  /*26d0*/  @P1 IMAD R4, R3, 0x8, R6 ;  /* 0x0000000803041824 */ /* 0x003fc800078e0206 */
[----:B------:R-:W-:-:S05]  /*26e0*/  @P1 VIADD R4, R4, 0x18 ;  /* 0x0000001804041836 */ /* 0x000fca0000000000 */
[----:B------:R-:W-:-:S04]  /*26f0*/  @P1 PRMT R4, R19, 0x654, R4 ;  /* 0x0000065413041816 */ /* 0x000fc80000000004 */
[----:B------:R0:W-:Y:S01]  /*2700*/  @P1 SYNCS.ARRIVE.TRANS64.RED.A1T0 RZ, [R4+URZ], RZ ;  /* 0x000000ff04ff19a7 */ /* 0x0001e2000810043f */
[----:B------:R-:W-:-:S13]  /*2710*/  ISETP.GT.U32.AND P1, PT, R18, 0x1, PT ;  /* 0x000000011200780c */ /* 0x000fda0003f24070 */
[----:B0-----:R-:W-:Y:S05]  /*2720*/  @P1 BRA `(.L_x_28) ;  /* 0x0000000000041947 */ /* 0x001fea0003800000 */
[----:B------:R-:W-:Y:S01]  /*2730*/  BPT.TRAP 0x1 ;  /* 0x000000040000795c */ /* 0x000fe20000300000 */
.L_x_28:
[----:B------:R-:W-:Y:S01]  /*2740*/  UIADD3 UR5, UR5, 0x1, URZ ;  /* 0x0000000105057890 */ /* 0x000fe2000fffe03f */
[C---:B------:R-:W-:Y:S01]  /*2750*/  ISETP.GT.AND P2, PT, R0.reuse, 0x1, PT ;  /* 0x000000010000780c */ /* 0x040fe20003f44270 */
[----:B------:R-:W-:Y:S02]  /*2760*/  VIADD R3, R3, 0x1 ;  /* 0x0000000103037836 */ /* 0x000fe40000000000 */
[----:B------:R-:W-:Y:S01]  /*2770*/  UISETP.NE.AND UP0, UPT, UR5, 0x3, UPT ;  /* 0x000000030500788c */ /* 0x000fe2000bf05270 */
[----:B------:R-:W-:Y:S02]  /*2780*/  VIADD R0, R0, 0xffffffff ;  /* 0xffffffff00007836 */ /* 0x000fe40000000000 */
[C---:B------:R-:W-:Y:S01]  /*2790*/  ISETP.NE.AND P1, PT, R3.reuse, 0x3, PT ;  /* 0x000000030300780c */ /* 0x040fe20003f25270 */
[----:B------:R-:W-:Y:S02]  /*27a0*/  USEL UR6, URZ, 0x1, UP0 ;  /* 0x000000013f067887 */ /* 0x000fe40008000000 */
[----:B------:R-:W-:Y:S01]  /*27b0*/  USEL UR5, UR5, URZ, UP0 ;  /* 0x0000003f05057287 */ /* 0x000fe20008000000 */
[----:B------:R-:W-:-:S03]  /*27c0*/  SEL R3, R3, RZ, P1 ;  /* 0x000000ff03037207 */ /* 0x000fc60000800000 */
[----:B------:R-:W-:Y:S01]  /*27d0*/  LOP3.LUT R7, R7, UR6, RZ, 0x3c, !PT ;  /* 0x0000000607077c12 */ /* 0x000fe2000f8e3cff */
[----:B------:R-:W-:Y:S07]  /*27e0*/  @P2 BRA `(.L_x_29) ;  /* 0xfffffff400c82947 */ /* 0x000fee000383ffff */
.L_x_22:
[----:B01----:R-:W0:Y:S02]  /*27f0*/  LDC R0, c[0x0][0x28c] ;  /* 0x0000a300ff007b82 */ /* 0x003e240000000800 */
[----:B0-----:R-:W-:-:S13]  /*2800*/  ISETP.GE.AND P1, PT, R0, 0x1, PT ;  /* 0x000000010000780c */ /* 0x001fda0003f26270 */
[----:B------:R-:W-:Y:S05]  /*2810*/  @!P1 BRA `(.L_x_30) ;  /* 0x0000000000449947 */ /* 0x000fea0003800000 */
[----:B------:R-:W-:Y:S05]  /*2820*/  @!P0 BRA `(.L_x_31) ;  /* 0x0000000000048947 */ /* 0x000fea0003800000 */
[----:B------:R-:W-:Y:S01]  /*2830*/  BPT.TRAP 0x1 ;  /* 0x000000040000795c */ /* 0x000fe20000300000 */
.L_x_31:
[----:B------:R-:W-:-:S13]  /*2840*/  ISETP.NE.AND P0, PT, R22, RZ, PT ;  /* 0x000000ff1600720c */ /* 0x000fda0003f05270 */
[----:B------:R-:W-:-:S05]  /*2850*/  VOTEU.ANY UP0, P0 ;  /* 0x00000000003f7886 */ /* 0x000fca0000000100 */
[----:B------:R-:W-:-:S06]  /*2860*/  @UP0 UIADD3 UR4, UR44, UR42, URZ ;  /* 0x0000002a2c040290 */ /* 0x000fcc000fffe03f */
[----:B------:R-:W-:Y:S02]  /*2870*/  IMAD.U32 R4, RZ, RZ, UR4 ;  /* 0x00000004ff047e24 */ /* 0x000fe4000f8e00ff */
[----:B------:R-:W-:Y:S02]  /*2880*/  IMAD.U32 R3, RZ, RZ, UR4 ;  /* 0x00000004ff037e24 */ /* 0x000fe4000f8e00ff */
[----:B------:R-:W-:-:S05]  /*2890*/  @P0 IMAD.WIDE.U32 R4, R4, -0x55555555, RZ ;  /* 0xaaaaaaab04040825 */ /* 0x000fca00078e00ff */
[----:B------:R-:W-:-:S05]  /*28a0*/  @P0 SHF.R.U32.HI R0, RZ, 0x1, R5 ;  /* 0x00000001ff000819 */ /* 0x000fca0000011605 */
[----:B------:R-:W-:-:S04]  /*28b0*/  @P0 IMAD R0, R0, -0x3, R3 ;  /* 0xfffffffd00000824 */ /* 0x000fc800078e0203 */
[----:B------:R-:W-:-:S04]  /*28c0*/  @P0 IMAD R0, R0, 0x8, R6 ;  /* 0x0000000800000824 */ /* 0x000fc800078e0206 */
[----:B------:R-:W-:-:S05]  /*28d0*/  @P0 VIADD R0, R0, 0x18 ;  /* 0x0000001800000836 */ /* 0x000fca0000000000 */
[----:B------:R-:W-:-:S04]  /*28e0*/  @P0 PRMT R0, R19, 0x654, R0 ;  /* 0x0000065413000816 */ /* 0x000fc80000000000 */
[----:B------:R0:W-:Y:S01]  /*28f0*/  @P0 SYNCS.ARRIVE.TRANS64.RED.A1T0 RZ, [R0+URZ], RZ ;  /* 0x000000ff00ff09a7 */ /* 0x0001e2000810043f */
[----:B------:R-:W-:-:S13]  /*2900*/  ISETP.GT.U32.AND P0, PT, R18, 0x1, PT ;  /* 0x000000011200780c */ /* 0x000fda0003f04070 */
[----:B0-----:R-:W-:Y:S05]  /*2910*/  @P0 BRA `(.L_x_30) ;  /* 0x0000000000040947 */ /* 0x001fea0003800000 */
[----:B------:R-:W-:Y:S01]  /*2920*/  BPT.TRAP 0x1 ;  /* 0x000000040000795c */ /* 0x000fe20000300000 */
.L_x_30:
[----:B------:R-:W-:Y:S01]  /*2930*/  UISETP.GE.U32.AND UP1, UPT, UR43, 0x3, UPT ;  /* 0x000000032b00788c */ /* 0x000fe2000bf26070 */
[----:B------:R-:W-:Y:S01]  /*2940*/  IMAD.SHL.U32 R3, R100, 0x40, RZ ;  /* 0x0000004064037824 */ /* 0x000fe200078e00ff */
[----:B------:R-:W-:Y:S01]  /*2950*/  UIADD3 UR42, UR43, UR42, URZ ;  /* 0x0000002a2b2a7290 */ /* 0x000fe2000fffe03f */
[----:B------:R-:W-:Y:S01]  /*2960*/  IMAD R9, R101, 0xc0, RZ ;  /* 0x000000c065097824 */ /* 0x000fe200078e02ff */
[----:B------:R-:W-:Y:S01]  /*2970*/  ULDC UR7, c[0x0][0x288] ;  /* 0x0000a20000077ab9 */ /* 0x000fe20000000800 */
[----:B------:R-:W-:Y:S01]  /*2980*/  IMAD.MOV.U32 R0, RZ, RZ, -0x1 ;  /* 0xffffffffff007424 */ /* 0x000fe200078e00ff */
[----:B------:R-:W-:Y:S01]  /*2990*/  UISETP.GT.U32.AND UP0, UPT, UR42, 0x2, UPT ;  /* 0x000000022a00788c */ /* 0x000fe2000bf04070 */
[----:B------:R-:W-:-:S03]  /*29a0*/  ISETP.GE.AND P0, PT, R3, UR7, PT ;  /* 0x0000000703007c0c */ /* 0x000fc6000bf06270 */
[----:B------:R-:W-:Y:S02]  /*29b0*/  UISETP.LT.U32.AND UP0, UPT, UR43, 0x3, UP0 ;  /* 0x000000032b00788c */ /* 0x000fe40008701070 */
[----:B------:R-:W-:Y:S02]  /*29c0*/  @UP1 UIMAD.WIDE.U32 UR4, UR42, -0x55555555, URZ ;  /* 0xaaaaaaab2a0418a5 */ /* 0x000fe4000f8e003f */
[----:B------:R-:W-:Y:S02]  /*29d0*/  USEL UR6, URZ, 0x1, !UP0 ;  /* 0x000000013f067887 */ /* 0x000fe4000c000000 */
[----:B------:R-:W-:Y:S02]  /*29e0*/  @UP1 USHF.R.U32.HI UR4, URZ, 0x1, UR5 ;  /* 0x000000013f041899 */ /* 0x000fe40008011605 */
[----:B------:R-:W-:Y:S01]  /*29f0*/  ULOP3.LUT UR40, UR40, UR6, URZ, 0x3c, !UPT ;  /* 0x0000000628287292 */ /* 0x000fe2000f8e3c3f */
[----:B------:R-:W-:Y:S02]  /*2a00*/  ULDC UR5, c[0x0][0x284] ;  /* 0x0000a10000057ab9 */ /* 0x000fe40000000800 */
[----:B------:R-:W-:Y:S01]  /*2a10*/  ISETP.GE.OR P0, PT, R9, UR5, P0 ;  /* 0x0000000509007c0c */ /* 0x000fe20008706670 */
[----:B------:R-:W-:-:S12]  /*2a20*/  @UP1 ULOP3.LUT UR40, UR40, 0x1, UR4, 0x78, !UPT ;  /* 0x0000000128281892 */ /* 0x000fd8000f8e7804 */
[----:B------:R-:W-:Y:S05]  /*2a30*/  @P0 BRA `(.L_x_32) ;  /* 0x00000034001c0947 */ /* 0x000fea0003800000 */
[----:B------:R-:W0:Y:S01]  /*2a40*/  LDC.64 R102, c[0x0][0x5c8] ;  /* 0x00017200ff667b82 */ /* 0x000e220000000a00 */
[----:B------:R-:W-:Y:S01]  /*2a50*/  SHF.R.S32.HI R100, RZ, 0x1f, R23 ;  /* 0x0000001fff647819 */ /* 0x000fe20000011417 */
[----:B------:R-:W-:Y:S01]  /*2a60*/  ULDC.64 UR4, c[0x0][0x5d0] ;  /* 0x0001740000047ab9 */ /* 0x000fe20000000a00 */
[----:B------:R-:W-:Y:S01]  /*2a70*/  LOP3.LUT R20, R3, 0x6, R94, 0xf8, !PT ;  /* 0x0000000603147812 */ /* 0x000fe200078ef85e */
[----:B------:R-:W-:Y:S01]  /*2a80*/  IMAD.WIDE R10, R101, 0xc0, R88 ;  /* 0x000000c0650a7825 */ /* 0x000fe200078e0258 */
[----:B------:R-:W-:Y:S02]  /*2a90*/  BSSY B0, `(.L_x_32) ;  /* 0x0000341000007945 */ /* 0x000fe40003800000 */
[----:B------:R-:W-:Y:S01]  /*2aa0*/  SHF.R.S32.HI R21, RZ, 0x1f, R20 ;  /* 0x0000001fff157819 */ /* 0x000fe20000011414 */
[----:B------:R-:W-:Y:S02]  /*2ab0*/  IMAD R4, R100, UR4, RZ ;  /* 0x0000000464047c24 */ /* 0x000fe4000f8e02ff */
[----:B------:R-:W-:-:S02]  /*2ac0*/  IMAD.IADD R110, R98, 0x1, -R9 ;  /* 0x00000001626e7824 */ /* 0x000fc400078e0a09 */
[C---:B------:R-:W-:Y:S02]  /*2ad0*/  IMAD R7, R23.reuse, UR5, R4 ;  /* 0x0000000517077c24 */ /* 0x040fe4000f8e0204 */
[----:B------:R-:W-:Y:S01]  /*2ae0*/  IMAD.WIDE.U32 R4, R23, UR4, R20 ;  /* 0x0000000417047c25 */ /* 0x000fe2000f8e0014 */
[----:B------:R-:W-:-:S03]  /*2af0*/  ULDC.64 UR4, c[0x0][0x5c0] ;  /* 0x0001700000047ab9 */ /* 0x000fc60000000a00 */
[----:B------:R-:W-:Y:S02]  /*2b00*/  IMAD.IADD R5, R5, 0x1, R7 ;  /* 0x0000000105057824 */ /* 0x000fe400078e0207 */
[----:B------:R-:W-:Y:S02]  /*2b10*/  IMAD.IADD R3, R92, 0x1, -R3 ;  /* 0x000000015c037824 */ /* 0x000fe400078e0a03 */
[-C--:B0-----:R-:W-:Y:S02]  /*2b20*/  IMAD R6, R11, R102.reuse, RZ ;  /* 0x000000660b067224 */ /* 0x081fe400078e02ff */
[----:B------:R-:W-:-:S04]  /*2b30*/  IMAD.WIDE.U32 R4, R10, R102, R4 ;  /* 0x000000660a047225 */ /* 0x000fc800078e0004 */
[----:B------:R-:W-:Y:S01]  /*2b40*/  IMAD R13, R10, R103, R6 ;  /* 0x000000670a0d7224 */ /* 0x000fe200078e0206 */
[----:B------:R-:W-:Y:S01]  /*2b50*/  IADD3 R14, P0, R4, UR4, RZ ;  /* 0x00000004040e7c10 */ /* 0x000fe2000ff1e0ff */
[----:B------:R-:W-:-:S03]  /*2b60*/  IMAD.SHL.U32 R7, R102, 0x80, RZ ;  /* 0x0000008066077824 */ /* 0x000fc600078e00ff */
[----:B------:R-:W-:Y:S02]  /*2b70*/  IADD3.X R15, R5, UR5, R13, P0, !PT ;  /* 0x00000005050f7c10 */ /* 0x000fe400087fe40d */
[CC--:B------:R-:W-:Y:S02]  /*2b80*/  LEA R4, P0, R102.reuse, R14.reuse, 0x3 ;  /* 0x0000000e66047211 */ /* 0x0c0fe400078018ff */
[C-C-:B------:R-:W-:Y:S02]  /*2b90*/  SHF.L.U64.HI R13, R102.reuse, 0x7, R103.reuse ;  /* 0x00000007660d7819 */ /* 0x140fe40000010267 */
[----:B------:R-:W-:Y:S02]  /*2ba0*/  LEA.HI.X R5, R102, R15, R103, 0x3, P0 ;  /* 0x0000000f66057211 */ /* 0x000fe400000f1c67 */
[----:B-----5:R-:W-:Y:S02]  /*2bb0*/  ISETP.NE.AND P0, PT, R91, RZ, PT ;  /* 0x000000ff5b00720c */ /* 0x020fe40003f05270 */
[----:B------:R-:W-:-:S02]  /*2bc0*/  IADD3 R6, P1, R7, R14, RZ ;  /* 0x0000000e07067210 */ /* 0x000fc40007f3e0ff */
[----:B------:R-:W-:-:S03]  /*2bd0*/  IADD3 R8, P2, R7, R4, RZ ;  /* 0x0000000407087210 */ /* 0x000fc60007f5e0ff */
[C---:B------:R-:W-:Y:S02]  /*2be0*/  IMAD.X R7, R13.reuse, 0x1, R15, P1 ;  /* 0x000000010d077824 */ /* 0x040fe400008e060f */
[----:B------:R-:W-:-:S04]  /*2bf0*/  IMAD.X R9, R13, 0x1, R5, P2 ;  /* 0x000000010d097824 */ /* 0x000fc800010e0605 */
[----:B------:R-:W-:Y:S05]  /*2c00*/  @!P0 BRA `(.L_x_33) ;  /* 0x0000002400948947 */ /* 0x000fea0003800000 */
[----:B------:R-:W0:Y:S01]  /*2c10*/  LDC.64 R102, c[0x0][0x5b0] ;  /* 0x00016c00ff667b82 */ /* 0x000e220000000a00 */
[----:B------:R-:W-:Y:S01]  /*2c20*/  ULDC.64 UR4, c[0x0][0x5b8] ;  /* 0x00016e0000047ab9 */ /* 0x000fe20000000a00 */
[----:B------:R-:W-:Y:S01]  /*2c30*/  ISETP.GE.AND P0, PT, R110, 0x1, PT ;  /* 0x000000016e00780c */ /* 0x000fe20003f06270 */
[----:B------:R-:W-:Y:S01]  /*2c40*/  IMAD R100, R100, UR4, RZ ;  /* 0x0000000464647c24 */ /* 0x000fe2000f8e02ff */
[----:B------:R-:W-:Y:S01]  /*2c50*/  BSSY B1, `(.L_x_34) ;  /* 0x0000010000017945 */ /* 0x000fe20003800000 */
[----:B------:R-:W-:Y:S01]  /*2c60*/  IMAD.WIDE.U32 R20, R23, UR4, R20 ;  /* 0x0000000417147c25 */ /* 0x000fe2000f8e0014 */
[----:B------:R-:W-:Y:S02]  /*2c70*/  ISETP.LT.OR P3, PT, R3, 0x1, !P0 ;  /* 0x000000010300780c */ /* 0x000fe40004761670 */
[----:B------:R-:W1:Y:S01]  /*2c80*/  LDC.64 R12, c[0x0][0x5a8] ;  /* 0x00016a00ff0c7b82 */ /* 0x000e620000000a00 */
[----:B------:R-:W-:Y:S02]  /*2c90*/  IMAD R23, R23, UR5, R100 ;  /* 0x0000000517177c24 */ /* 0x000fe4000f8e0264 */
[----:B------:R-:W-:-:S02]  /*2ca0*/  IMAD.MOV.U32 R100, RZ, RZ, R20 ;  /* 0x000000ffff647224 */ /* 0x000fc400078e0014 */
[----:B------:R-:W-:Y:S02]  /*2cb0*/  IMAD.IADD R101, R21, 0x1, R23 ;  /* 0x0000000115657824 */ /* 0x000fe400078e0217 */
[-C--:B0-----:R-:W-:Y:S01]  /*2cc0*/  IMAD R23, R11, R102.reuse, RZ ;  /* 0x000000660b177224 */ /* 0x081fe200078e02ff */
[----:B------:R-:W-:Y:S01]  /*2cd0*/  SHF.L.U64.HI R107, R102, 0x3, R103 ;  /* 0x00000003666b7819 */ /* 0x000fe20000010267 */
[----:B------:R-:W-:-:S04]  /*2ce0*/  IMAD.WIDE.U32 R104, R10, R102, R100 ;  /* 0x000000660a687225 */ /* 0x000fc800078e0064 */
[----:B------:R-:W-:Y:S01]  /*2cf0*/  IMAD R111, R10, R103, R23 ;  /* 0x000000670a6f7224 */ /* 0x000fe200078e0217 */
[----:B-1----:R-:W-:Y:S01]  /*2d00*/  IADD3 R104, P1, R104, R12, RZ ;  /* 0x0000000c68687210 */ /* 0x002fe20007f3e0ff */
[----:B------:R-:W-:-:S03]  /*2d10*/  IMAD.SHL.U32 R106, R102, 0x8, RZ ;  /* 0x00000008666a7824 */ /* 0x000fc600078e00ff */
[----:B------:R-:W-:Y:S01]  /*2d20*/  IADD3.X R105, R13, R105, R111, P1, !PT ;  /* 0x000000690d697210 */ /* 0x000fe20000ffe46f */
[----:B------:R-:W-:Y:S08]  /*2d30*/  @P3 BRA `(.L_x_35) ;  /* 0x0000000000043947 */ /* 0x000ff00003800000 */
[----:B------:R0:W5:Y:S02]  /*2d40*/  LDG.E.U8 R99, desc[UR36][R104.64] ;  /* 0x0000002468637981 */ /* 0x000164000c1e1100 */
.L_x_35:
[----:B------:R-:W-:Y:S05]  /*2d50*/  BSYNC B1 ;  /* 0x0000000000017941 */ /* 0x000fea0003800000 */
.L_x_34:
[----:B-----5:R-:W-:Y:S01]  /*2d60*/  LOP3.LUT R23, R99, 0xffff, RZ, 0xc0, !PT ;  /* 0x0000ffff63177812 */ /* 0x020fe200078ec0ff */
[----:B------:R-:W-:Y:S01]  /*2d70*/  IMAD.WIDE.U32 R108, R10, R102, R106 ;  /* 0x000000660a6c7225 */ /* 0x000fe200078e006a */
[----:B------:R-:W-:Y:S01]  /*2d80*/  ISETP.LT.OR P4, PT, R3, 0x2, !P0 ;  /* 0x000000020300780c */ /* 0x000fe20004781670 */
[----:B------:R-:W-:Y:S01]  /*2d90*/  BSSY B1, `(.L_x_36) ;  /* 0x000000e000017945 */ /* 0x000fe20003800000 */
[----:B------:R-:W-:Y:S01]  /*2da0*/  PRMT R112, R23, 0x8880, RZ ;  /* 0x0000888017707816 */ /* 0x000fe200000000ff */
[----:B------:R-:W-:Y:S01]  /*2db0*/  IMAD.IADD R109, R111, 0x1, R109 ;  /* 0x000000016f6d7824 */ /* 0x000fe200078e026d */
[----:B------:R-:W-:Y:S02]  /*2dc0*/  IADD3 R108, P2, P5, R20, R12, R108 ;  /* 0x0000000c146c7210 */ /* 0x000fe40007d5e06c */
[----:B------:R-:W-:Y:S01]  /*2dd0*/  ISETP.GE.AND P1, PT, R110, 0x9, PT ;  /* 0x000000096e00780c */ /* 0x000fe20003f26270 */
[----:B------:R-:W-:Y:S01]  /*2de0*/  IMAD R23, R112, R91, RZ ;  /* 0x0000005b70177224 */ /* 0x000fe200078e02ff */
[----:B------:R-:W-:-:S02]  /*2df0*/  IADD3.X R109, R101, R13, R109, P2, P5 ;  /* 0x0000000d656d7210 */ /* 0x000fc400017ea46d */
[----:B------:R-:W-:Y:S01]  /*2e00*/  ISETP.LT.OR P2, PT, R3, 0x1, !P1 ;  /* 0x000000010300780c */ /* 0x000fe20004f41670 */
[----:B------:R-:W-:-:S05]  /*2e10*/  @!P3 IMAD R111, R56, R90, R23 ;  /* 0x0000005a386fb224 */ /* 0x000fca00078e0217 */
[----:B------:R1:W-:Y:S01]  /*2e20*/  @!P3 STG.E.U8 desc[UR36][R14.64], R111 ;  /* 0x0000006f0e00b986 */ /* 0x0003e2000c101124 */
[----:B------:R-:W-:Y:S06]  /*2e30*/  @P4 BRA `(.L_x_37) ;  /* 0x00000000000c4947 */ /* 0x000fec0003800000 */
[----:B------:R-:W2:Y:S02]  /*2e40*/  LDG.E.U8 R99, desc[UR36][R104.64+0x1] ;  /* 0x0000012468637981 */ /* 0x000ea4000c1e1100 */
[----:B--2---:R-:W-:-:S05]  /*2e50*/  PRMT R56, R99, 0x8880, RZ ;  /* 0x0000888063387816 */ /* 0x004fca00000000ff */
[----:B------:R-:W-:-:S07]  /*2e60*/  IMAD R23, R56, R91, RZ ;  /* 0x0000005b38177224 */ /* 0x000fce00078e02ff */
.L_x_37:
[----:B------:R-:W-:Y:S05]  /*2e70*/  BSYNC B1 ;  /* 0x0000000000017941 */ /* 0x000fea0003800000 */
.L_x_36:
[----:B------:R-:W-:Y:S01]  /*2e80*/  @!P4 IMAD R57, R57, R90, R23 ;  /* 0x0000005a3939c224 */ /* 0x000fe200078e0217 */
[----:B------:R-:W-:Y:S04]  /*2e90*/  BSSY B1, `(.L_x_38) ;  /* 0x0000006000017945 */ /* 0x000fe80003800000 */
[----:B------:R2:W-:Y:S01]  /*2ea0*/  @!P4 STG.E.U8 desc[UR36][R14.64+0x1], R57 ;  /* 0x000001390e00c986 */ /* 0x0005e2000c101124 */
[----:B------:R-:W-:Y:S05]  /*2eb0*/  @P2 BRA `(.L_x_39) ;  /* 0x00000000000c2947 */ /* 0x000fea0003800000 */
[----:B------:R-:W3:Y:S02]  /*2ec0*/  LDG.E.U8 R99, desc[UR36][R108.64] ;  /* 0x000000246c637981 */ /* 0x000ee4000c1e1100 */
[----:B---3--:R-:W-:-:S05]  /*2ed0*/  PRMT R56, R99, 0x8880, RZ ;  /* 0x0000888063387816 */ /* 0x008fca00000000ff */
[----:B------:R-:W-:-:S07]  /*2ee0*/  IMAD R23, R56, R91, RZ ;  /* 0x0000005b38177224 */ /* 0x000fce00078e02ff */
.L_x_39:
[----:B------:R-:W-:Y:S05]  /*2ef0*/  BSYNC B1 ;  /* 0x0000000000017941 */ /* 0x000fea0003800000 */
.L_x_38:
[C---:B------:R-:W-:Y:S01]  /*2f00*/  ISETP.LT.OR P4, PT, R3.reuse, 0x2, !P1 ;  /* 0x000000020300780c */ /* 0x040fe20004f81670 */
[----:B--2---:R-:W-:Y:S01]  /*2f10*/  @!P2 IMAD R57, R58, R90, R23 ;  /* 0x0000005a3a39a224 */ /* 0x004fe200078e0217 */
[----:B------:R-:W-:Y:S01]  /*2f20*/  BSSY B1, `(.L_x_40) ;  /* 0x0000009000017945 */ /* 0x000fe20003800000 */
[C---:B------:R-:W-:Y:S02]  /*2f30*/  ISETP.LT.OR P3, PT, R3.reuse, 0x9, !P0 ;  /* 0x000000090300780c */ /* 0x040fe40004761670 */
[C---:B------:R-:W-:Y:S01]  /*2f40*/  ISETP.LT.OR P5, PT, R3.reuse, 0xa, !P0 ;  /* 0x0000000a0300780c */ /* 0x040fe200047a1670 */
[----:B------:R2:W-:Y:S01]  /*2f50*/  @!P2 STG.E.U8 desc[UR36][R4.64], R57 ;  /* 0x000000390400a986 */ /* 0x0005e2000c101124 */
[----:B------:R-:W-:-:S06]  /*2f60*/  ISETP.LT.OR P2, PT, R3, 0x9, !P1 ;  /* 0x000000090300780c */ /* 0x000fcc0004f41670 */
[----:B------:R-:W-:Y:S07]  /*2f70*/  @P4 BRA `(.L_x_41) ;  /* 0x00000000000c4947 */ /* 0x000fee0003800000 */
[----:B------:R-:W3:Y:S02]  /*2f80*/  LDG.E.U8 R99, desc[UR36][R108.64+0x1] ;  /* 0x000001246c637981 */ /* 0x000ee4000c1e1100 */
[----:B---3--:R-:W-:-:S05]  /*2f90*/  PRMT R56, R99, 0x8880, RZ ;  /* 0x0000888063387816 */ /* 0x008fca00000000ff */
[----:B------:R-:W-:-:S07]  /*2fa0*/  IMAD R23, R56, R91, RZ ;  /* 0x0000005b38177224 */ /* 0x000fce00078e02ff */
.L_x_41:
[----:B------:R-:W-:Y:S05]  /*2fb0*/  BSYNC B1 ;  /* 0x0000000000017941 */ /* 0x000fea0003800000 */
.L_x_40:
[----:B------:R-:W-:Y:S01]  /*2fc0*/  @!P4 IMAD R59, R59, R90, R23 ;  /* 0x0000005a3b3bc224 */ /* 0x000fe200078e0217 */
[----:B------:R-:W-:Y:S04]  /*2fd0*/  BSSY B1, `(.L_x_42) ;  /* 0x0000006000017945 */ /* 0x000fe80003800000 */
[----:B------:R3:W-:Y:S01]  /*2fe0*/  @!P4 STG.E.U8 desc[UR36][R4.64+0x1], R59 ;  /* 0x0000013b0400c986 */ /* 0x0007e2000c101124 */
[----:B------:R-:W-:Y:S05]  /*2ff0*/  @P3 BRA `(.L_x_43) ;  /* 0x00000000000c3947 */ /* 0x000fea0003800000 */
[----:B------:R-:W4:Y:S02]  /*3000*/  LDG.E.U8 R99, desc[UR36][R104.64+0x8] ;  /* 0x0000082468637981 */ /* 0x000f24000c1e1100 */
[----:B----4-:R-:W-:-:S05]  /*3010*/  PRMT R56, R99, 0x8880, RZ ;  /* 0x0000888063387816 */ /* 0x010fca00000000ff */
[----:B------:R-:W-:-:S07]  /*3020*/  IMAD R23, R56, R91, RZ ;  /* 0x0000005b38177224 */ /* 0x000fce00078e02ff */
.L_x_43:
[----:B------:R-:W-:Y:S05]  /*3030*/  BSYNC B1 ;  /* 0x0000000000017941 */ /* 0x000fea0003800000 */
.L_x_42:
[----:B--2---:R-:W-:Y:S01]  /*3040*/  @!P3 IMAD R57, R60, R90, R23 ;  /* 0x0000005a3c39b224 */ /* 0x004fe200078e0217 */
[----:B------:R-:W-:Y:S04]  /*3050*/  BSSY B1, `(.L_x_44) ;  /* 0x0000006000017945 */ /* 0x000fe80003800000 */
[----:B------:R2:W-:Y:S01]  /*3060*/  @!P3 STG.E.U8 desc[UR36][R14.64+0x8], R57 ;  /* 0x000008390e00b986 */ /* 0x0005e2000c101124 */
[----:B------:R-:W-:Y:S05]  /*3070*/  @P5 BRA `(.L_x_45) ;  /* 0x00000000000c5947 */ /* 0x000fea0003800000 */
[----:B------:R-:W4:Y:S02]  /*3080*/  LDG.E.U8 R99, desc[UR36][R104.64+0x9] ;  /* 0x0000092468637981 */ /* 0x000f24000c1e1100 */
[----:B----4-:R-:W-:-:S05]  /*3090*/  PRMT R56, R99, 0x8880, RZ ;  /* 0x0000888063387816 */ /* 0x010fca00000000ff */
[----:B------:R-:W-:-:S07]  /*30a0*/  IMAD R23, R56, R91, RZ ;  /* 0x0000005b38177224 */ /* 0x000fce00078e02ff */
.L_x_45:
[----:B------:R-:W-:Y:S05]  /*30b0*/  BSYNC B1 ;  /* 0x0000000000017941 */ /* 0x000fea0003800000 */
.L_x_44:
[----:B------:R-:W-:Y:S01]  /*30c0*/  @!P5 IMAD R61, R61, R90, R23 ;  /* 0x0000005a3d3dd224 */ /* 0x000fe200078e0217 */
[----:B------:R-:W-:Y:S04]  /*30d0*/  BSSY B1, `(.L_x_46) ;  /* 0x0000006000017945 */ /* 0x000fe80003800000 */
[----:B------:R4:W-:Y:S01]  /*30e0*/  @!P5 STG.E.U8 desc[UR36][R14.64+0x9], R61 ;  /* 0x0000093d0e00d986 */ /* 0x0009e2000c101124 */
[----:B------:R-:W-:Y:S05]  /*30f0*/  @P2 BRA `(.L_x_47) ;  /* 0x00000000000c2947 */ /* 0x000fea0003800000 */
[----:B------:R-:W5:Y:S02]  /*3100*/  LDG.E.U8 R99, desc[UR36][R108.64+0x8] ;  /* 0x000008246c637981 */ /* 0x000f64000c1e1100 */
[----:B-----5:R-:W-:-:S05]  /*3110*/  PRMT R56, R99, 0x8880, RZ ;  /* 0x0000888063387816 */ /* 0x020fca00000000ff */
[----:B------:R-:W-:-:S07]  /*3120*/  IMAD R23, R56, R91, RZ ;  /* 0x0000005b38177224 */ /* 0x000fce00078e02ff */
.L_x_47:
[----:B------:R-:W-:Y:S05]  /*3130*/  BSYNC B1 ;  /* 0x0000000000017941 */ /* 0x000fea0003800000 */
.L_x_46:
        /* <DEDUP_REMOVED lines=8> */
[----:B------:R-:W5:Y:S02]  /*31c0*/  LDG.E.U8 R99, desc[UR36][R108.64+0x9] ;  /* 0x000009246c637981 */ /* 0x000f64000c1e1100 */
[----:B-----5:R-:W-:-:S05]  /*31d0*/  PRMT R56, R99, 0x8880, RZ ;  /* 0x0000888063387816 */ /* 0x020fca00000000ff */
[----:B------:R-:W-:-:S07]  /*31e0*/  IMAD R23, R56, R91, RZ ;  /* 0x0000005b38177224 */ /* 0x000fce00078e02ff */
.L_x_49:
[----:B------:R-:W-:Y:S05]  /*31f0*/  BSYNC B1 ;  /* 0x0000000000017941 */ /* 0x000fea0003800000 */
.L_x_48:
[----:B------:R-:W-:Y:S01]  /*3200*/  @!P4 IMAD R63, R63, R90, R23 ;  /* 0x0000005a3f3fc224 */ /* 0x000fe200078e0217 */
[----:B------:R-:W-:Y:S04]  /*3210*/  BSSY B1, `(.L_x_50) ;  /* 0x0000006000017945 */ /* 0x000fe80003800000 */
[----:B------:R0:W-:Y:S01]  /*3220*/  @!P4 STG.E.U8 desc[UR36][R4.64+0x9], R63 ;  /* 0x0000093f0400c986 */ /* 0x0001e2000c101124 */
[----:B------:R-:W-:Y:S05]  /*3230*/  @P3 BRA `(.L_x_51) ;  /* 0x00000000000c3947 */ /* 0x000fea0003800000 */
[----:B------:R-:W5:Y:S02]  /*3240*/  LDG.E.U8 R99, desc[UR36][R104.64+0x10] ;  /* 0x0000102468637981 */ /* 0x000f64000c1e1100 */
[----:B-----5:R-:W-:-:S05]  /*3250*/  PRMT R56, R99, 0x8880, RZ ;  /* 0x0000888063387816 */ /* 0x020fca00000000ff */
[----:B------:R-:W-:-:S07]  /*3260*/  IMAD R23, R56, R91, RZ ;  /* 0x0000005b38177224 */ /* 0x000fce00078e02ff */
.L_x_51:
[----:B------:R-:W-:Y:S05]  /*3270*/  BSYNC B1 ;  /* 0x0000000000017941 */ /* 0x000fea0003800000 */
.L_x_50:
[----:B--2---:R-:W-:Y:S01]  /*3280*/  @!P3 IMAD R57, R64, R90, R23 ;  /* 0x0000005a4039b224 */ /* 0x004fe200078e0217 */
[----:B------:R-:W-:Y:S04]  /*3290*/  BSSY B1, `(.L_x_52) ;  /* 0x0000006000017945 */ /* 0x000fe80003800000 */
[----:B------:R2:W-:Y:S01]  /*32a0*/  @!P3 STG.E.U8 desc[UR36][R14.64+0x10], R57 ;  /* 0x000010390e00b986 */ /* 0x0005e2000c101124 */
[----:B------:R-:W-:Y:S05]  /*32b0*/  @P5 BRA `(.L_x_53) ;  /* 0x00000000000c5947 */ /* 0x000fea0003800000 */
[----:B------:R-:W5:Y:S02]  /*32c0*/  LDG.E.U8 R99, desc[UR36][R104.64+0x11] ;  /* 0x0000112468637981 */ /* 0x000f64000c1e1100 */
[----:B-----5:R-:W-:-:S05]  /*32d0*/  PRMT R56, R99, 0x8880, RZ ;  /* 0x0000888063387816 */ /* 0x020fca00000000ff */
[----:B------:R-:W-:-:S07]  /*32e0*/  IMAD R23, R56, R91, RZ ;  /* 0x0000005b38177224 */ /* 0x000fce00078e02ff */
.L_x_53:
[----:B------:R-:W-:Y:S05]  /*32f0*/  BSYNC B1 ;  /* 0x0000000000017941 */ /* 0x000fea0003800000 */
.L_x_52:
[----:B------:R-:W-:Y:S01]  /*3300*/  @!P5 IMAD R65, R65, R90, R23 ;  /* 0x0000005a4141d224 */ /* 0x000fe200078e0217 */
[----:B------:R-:W-:Y:S04]  /*3310*/  BSSY B1, `(.L_x_54) ;  /* 0x0000006000017945 */ /* 0x000fe80003800000 */
[----:B------:R0:W-:Y:S01]  /*3320*/  @!P5 STG.E.U8 desc[UR36][R14.64+0x11], R65 ;  /* 0x000011410e00d986 */ /* 0x0001e2000c101124 */
[----:B------:R-:W-:Y:S05]  /*3330*/  @P2 BRA `(.L_x_55) ;  /* 0x00000000000c2947 */ /* 0x000fea0003800000 */
[----:B------:R-:W5:Y:S02]  /*3340*/  LDG.E.U8 R99, desc[UR36][R108.64+0x10] ;  /* 0x000010246c637981 */ /* 0x000f64000c1e1100 */
[----:B-----5:R-:W-:-:S05]  /*3350*/  PRMT R56, R99, 0x8880, RZ ;  /* 0x0000888063387816 */ /* 0x020fca00000000ff */
[----:B------:R-:W-:-:S07]  /*3360*/  IMAD R23, R56, R91, RZ ;  /* 0x0000005b38177224 */ /* 0x000fce00078e02ff */
.L_x_55:
[----:B------:R-:W-:Y:S05]  /*3370*/  BSYNC B1 ;  /* 0x0000000000017941 */ /* 0x000fea0003800000 */
.L_x_54:
        /* <DEDUP_REMOVED lines=11> */
.L_x_57:
[----:B------:R-:W-:Y:S05]  /*3430*/  BSYNC B1 ;  /* 0x0000000000017941 */ /* 0x000fea0003800000 */
.L_x_56:
[----:B------:R-:W-:Y:S01]  /*3440*/  @!P4 IMAD R67, R67, R90, R23 ;  /* 0x0000005a4343c224 */ /* 0x000fe200078e0217 */
[----:B------:R-:W-:Y:S04]  /*3450*/  BSSY B1, `(.L_x_58) ;  /* 0x0000006000017945 */ /* 0x000fe80003800000 */
[----:B------:R0:W-:Y:S01]  /*3460*/  @!P4 STG.E.U8 desc[UR36][R4.64+0x11], R67 ;  /* 0x000011430400c986 */ /* 0x0001e2000c101124 */
[----:B------:R-:W-:Y:S05]  /*3470*/  @P3 BRA `(.L_x_59) ;  /* 0x00000000000c3947 */ /* 0x000fea0003800000 */
[----:B------:R-:W5:Y:S02]  /*3480*/  LDG.E.U8 R99, desc[UR36][R104.64+0x18] ;  /* 0x0000182468637981 */ /* 0x000f64000c1e1100 */
[----:B-----5:R-:W-:-:S05]  /*3490*/  PRMT R56, R99, 0x8880, RZ ;  /* 0x0000888063387816 */ /* 0x020fca00000000ff */
[----:B------:R-:W-:-:S07]  /*34a0*/  IMAD R23, R56, R91, RZ ;  /* 0x0000005b38177224 */ /* 0x000fce00078e02ff */
.L_x_59:
[----:B------:R-:W-:Y:S05]  /*34b0*/  BSYNC B1 ;  /* 0x0000000000017941 */ /* 0x000fea0003800000 */
.L_x_58:
[----:B--2---:R-:W-:Y:S01]  /*34c0*/  @!P3 IMAD R57, R68, R90, R23 ;  /* 0x0000005a4439b224 */ /* 0x004fe200078e0217 */
[----:B------:R-:W-:Y:S04]  /*34d0*/  BSSY B1, `(.L_x_60) ;  /* 0x0000006000017945 */ /* 0x000fe80003800000 */
[----:B------:R2:W-:Y:S01]  /*34e0*/  @!P3 STG.E.U8 desc[UR36][R14.64+0x18], R57 ;  /* 0x000018390e00b986 */ /* 0x0005e2000c101124 */
[----:B------:R-:W-:Y:S05]  /*34f0*/  @P5 BRA `(.L_x_61) ;  /* 0x00000000000c5947 */ /* 0x000fea0003800000 */
[----:B------:R-:W5:Y:S02]  /*3500*/  LDG.E.U8 R99, desc[UR36][R104.64+0x19] ;  /* 0x0000192468637981 */ /* 0x000f64000c1e1100 */
[----:B-----5:R-:W-:-:S05]  /*3510*/  PRMT R56, R99, 0x8880, RZ ;  /* 0x0000888063387816 */ /* 0x020fca00000000ff */
[----:B------:R-:W-:-:S07]  /*3520*/  IMAD R23, R56, R91, RZ ;  /* 0x0000005b38177224 */ /* 0x000fce00078e02ff */
.L_x_61:
[----:B------:R-:W-:Y:S05]  /*3530*/  BSYNC B1 ;  /* 0x0000000000017941 */ /* 0x000fea0003800000 */
.L_x_60:
[----:B------:R-:W-:Y:S01]  /*3540*/  @!P5 IMAD R69, R69, R90, R23 ;  /* 0x0000005a4545d224 */ /* 0x000fe200078e0217 */
[----:B------:R-:W-:Y:S04]  /*3550*/  BSSY B1, `(.L_x_62) ;  /* 0x0000006000017945 */ /* 0x000fe80003800000 */
[----:B------:R0:W-:Y:S01]  /*3560*/  @!P5 STG.E.U8 desc[UR36][R14.64+0x19], R69 ;  /* 0x000019450e00d986 */ /* 0x0001e2000c101124 */
[----:B------:R-:W-:Y:S05]  /*3570*/  @P2 BRA `(.L_x_63) ;  /* 0x00000000000c2947 */ /* 0x000fea0003800000 */
[----:B------:R-:W5:Y:S02]  /*3580*/  LDG.E.U8 R99, desc[UR36][R108.64+0x18] ;  /* 0x000018246c637981 */ /* 0x000f64000c1e1100 */
[----:B-----5:R-:W-:-:S05]  /*3590*/  PRMT R56, R99, 0x8880, RZ ;  /* 0x0000888063387816 */ /* 0x020fca00000000ff */
[----:B------:R-:W-:-:S07]  /*35a0*/  IMAD R23, R56, R91, RZ ;  /* 0x0000005b38177224 */ /* 0x000fce00078e02ff */
.L_x_63:
[----:B------:R-:W-:Y:S05]  /*35b0*/  BSYNC B1 ;  /* 0x0000000000017941 */ /* 0x000fea0003800000 */
.L_x_62:
        /* <DEDUP_REMOVED lines=11> */
.L_x_65:
[----:B------:R-:W-:Y:S05]  /*3670*/  BSYNC B1 ;  /* 0x0000000000017941 */ /* 0x000fea0003800000 */
.L_x_64:
[----:B------:R-:W-:Y:S01]  /*3680*/  @!P4 IMAD R71, R71, R90, R23 ;  /* 0x0000005a4747c224 */ /* 0x000fe200078e0217 */
[----:B------:R-:W-:Y:S04]  /*3690*/  BSSY B1, `(.L_x_66) ;  /* 0x0000006000017945 */ /* 0x000fe80003800000 */
[----:B------:R0:W-:Y:S01]  /*36a0*/  @!P4 STG.E.U8 desc[UR36][R4.64+0x19], R71 ;  /* 0x000019470400c986 */ /* 0x0001e2000c101124 */
[----:B------:R-:W-:Y:S05]  /*36b0*/  @P3 BRA `(.L_x_67) ;  /* 0x00000000000c3947 */ /* 0x000fea0003800000 */
[----:B------:R-:W5:Y:S02]  /*36c0*/  LDG.E.U8 R99, desc[UR36][R104.64+0x20] ;  /* 0x0000202468637981 */ /* 0x000f64000c1e1100 */
[----:B-----5:R-:W-:-:S05]  /*36d0*/  PRMT R56, R99, 0x8880, RZ ;  /* 0x0000888063387816 */ /* 0x020fca00000000ff */
[----:B------:R-:W-:-:S07]  /*36e0*/  IMAD R23, R56, R91, RZ ;  /* 0x0000005b38177224 */ /* 0x000fce00078e02ff */
.L_x_67:
[----:B------:R-:W-:Y:S05]  /*36f0*/  BSYNC B1 ;  /* 0x0000000000017941 */ /* 0x000fea0003800000 */
.L_x_66:
[----:B--2---:R-:W-:Y:S01]  /*3700*/  @!P3 IMAD R57, R72, R90, R23 ;  /* 0x0000005a4839b224 */ /* 0x004fe200078e0217 */
[----:B------:R-:W-:Y:S04]  /*3710*/  BSSY B1, `(.L_x_68) ;  /* 0x0000006000017945 */ /* 0x000fe80003800000 */
[----:B------:R2:W-:Y:S01]  /*3720*/  @!P3 STG.E.U8 desc[UR36][R14.64+0x20], R57 ;  /* 0x000020390e00b986 */ /* 0x0005e2000c101124 */
[----:B------:R-:W-:Y:S05]  /*3730*/  @P5 BRA `(.L_x_69) ;  /* 0x00000000000c5947 */ /* 0x000fea0003800000 */
[----:B------:R-:W5:Y:S02]  /*3740*/  LDG.E.U8 R99, desc[UR36][R104.64+0x21] ;  /* 0x0000212468637981 */ /* 0x000f64000c1e1100 */
[----:B-----5:R-:W-:-:S05]  /*3750*/  PRMT R56, R99, 0x8880, RZ ;  /* 0x0000888063387816 */ /* 0x020fca00000000ff */
[----:B------:R-:W-:-:S07]  /*3760*/  IMAD R23, R56, R91, RZ ;  /* 0x0000005b38177224 */ /* 0x000fce00078e02ff */
.L_x_69:
[----:B------:R-:W-:Y:S05]  /*3770*/  BSYNC B1 ;  /* 0x0000000000017941 */ /* 0x000fea0003800000 */
.L_x_68:
[----:B------:R-:W-:Y:S01]  /*3780*/  @!P5 IMAD R73, R73, R90, R23 ;  /* 0x0000005a4949d224 */ /* 0x000fe200078e0217 */
[----:B------:R-:W-:Y:S04]  /*3790*/  BSSY B1, `(.L_x_70) ;  /* 0x0000006000017945 */ /* 0x000fe80003800000 */
[----:B------:R0:W-:Y:S01]  /*37a0*/  @!P5 STG.E.U8 desc[UR36][R14.64+0x21], R73 ;  /* 0x000021490e00d986 */ /* 0x0001e2000c101124 */
[----:B------:R-:W-:Y:S05]  /*37b0*/  @P2 BRA `(.L_x_71) ;  /* 0x00000000000c2947 */ /* 0x000fea0003800000 */
[----:B------:R-:W5:Y:S02]  /*37c0*/  LDG.E.U8 R99, desc[UR36][R108.64+0x20] ;  /* 0x000020246c637981 */ /* 0x000f64000c1e1100 */
[----:B-----5:R-:W-:-:S05]  /*37d0*/  PRMT R56, R99, 0x8880, RZ ;  /* 0x0000888063387816 */ /* 0x020fca00000000ff */
[----:B------:R-:W-:-:S07]  /*37e0*/  IMAD R23, R56, R91, RZ ;  /* 0x0000005b38177224 */ /* 0x000fce00078e02ff */
.L_x_71:
[----:B------:R-:W-:Y:S05]  /*37f0*/  BSYNC B1 ;  /* 0x0000000000017941 */ /* 0x000fea0003800000 */
.L_x_70:
        /* <DEDUP_REMOVED lines=11> */
.L_x_73:
[----:B------:R-:W-:Y:S05]  /*38b0*/  BSYNC B1 ;  /* 0x0000000000017941 */ /* 0x000fea0003800000 */
.L_x_72:
[----:B------:R-:W-:Y:S01]  /*38c0*/  @!P4 IMAD R75, R75, R90, R23 ;  /* 0x0000005a4b4bc224 */ /* 0x000fe200078e0217 */
[----:B------:R-:W-:Y:S04]  /*38d0*/  BSSY B1, `(.L_x_74) ;  /* 0x0000006000017945 */ /* 0x000fe80003800000 */
[----:B------:R0:W-:Y:S01]  /*38e0*/  @!P4 STG.E.U8 desc[UR36][R4.64+0x21], R75 ;  /* 0x0000214b0400c986 */ /* 0x0001e2000c101124 */
[----:B------:R-:W-:Y:S05]  /*38f0*/  @P3 BRA `(.L_x_75) ;  /* 0x00000000000c3947 */ /* 0x000fea0003800000 */
[----:B------:R-:W5:Y:S02]  /*3900*/  LDG.E.U8 R99, desc[UR36][R104.64+0x28] ;  /* 0x0000282468637981 */ /* 0x000f64000c1e1100 */
[----:B-----5:R-:W-:-:S05]  /*3910*/  PRMT R56, R99, 0x8880, RZ ;  /* 0x0000888063387816 */ /* 0x020fca00000000ff */
[----:B------:R-:W-:-:S07]  /*3920*/  IMAD R23, R56, R91, RZ ;  /* 0x0000005b38177224 */ /* 0x000fce00078e02ff */
.L_x_75:
[----:B------:R-:W-:Y:S05]  /*3930*/  BSYNC B1 ;  /* 0x0000000000017941 */ /* 0x000fea0003800000 */
.L_x_74:
[----:B--2---:R-:W-:Y:S01]  /*3940*/  @!P3 IMAD R57, R76, R90, R23 ;  /* 0x0000005a4c39b224 */ /* 0x004fe200078e0217 */
[----:B------:R-:W-:Y:S04]  /*3950*/  BSSY B1, `(.L_x_76) ;  /* 0x0000006000017945 */ /* 0x000fe80003800000 */
[----:B------:R2:W-:Y:S01]  /*3960*/  @!P3 STG.E.U8 desc[UR36][R14.64+0x28], R57 ;  /* 0x000028390e00b986 */ /* 0x0005e2000c101124 */
[----:B------:R-:W-:Y:S05]  /*3970*/  @P5 BRA `(.L_x_77) ;  /* 0x00000000000c5947 */ /* 0x000fea0003800000 */
[----:B------:R-:W5:Y:S02]  /*3980*/  LDG.E.U8 R99, desc[UR36][R104.64+0x29] ;  /* 0x0000292468637981 */ /* 0x000f64000c1e1100 */
[----:B-----5:R-:W-:-:S05]  /*3990*/  PRMT R56, R99, 0x8880, RZ ;  /* 0x0000888063387816 */ /* 0x020fca00000000ff */
[----:B------:R-:W-:-:S07]  /*39a0*/  IMAD R23, R56, R91, RZ ;  /* 0x0000005b38177224 */ /* 0x000fce00078e02ff */
.L_x_77:
[----:B------:R-:W-:Y:S05]  /*39b0*/  BSYNC B1 ;  /* 0x0000000000017941 */ /* 0x000fea0003800000 */
.L_x_76:
[----:B------:R-:W-:Y:S01]  /*39c0*/  @!P5 IMAD R77, R77, R90, R23 ;  /* 0x0000005a4d4dd224 */ /* 0x000fe200078e0217 */
[----:B------:R-:W-:Y:S04]  /*39d0*/  BSSY B1, `(.L_x_78) ;  /* 0x0000006000017945 */ /* 0x000fe80003800000 */
[----:B------:R0:W-:Y:S01]  /*39e0*/  @!P5 STG.E.U8 desc[UR36][R14.64+0x29], R77 ;  /* 0x0000294d0e00d986 */ /* 0x0001e2000c101124 */
[----:B------:R-:W-:Y:S05]  /*39f0*/  @P2 BRA `(.L_x_79) ;  /* 0x00000000000c2947 */ /* 0x000fea0003800000 */
[----:B------:R-:W5:Y:S02]  /*3a00*/  LDG.E.U8 R99, desc[UR36][R108.64+0x28] ;  /* 0x000028246c637981 */ /* 0x000f64000c1e1100 */
[----:B-----5:R-:W-:-:S05]  /*3a10*/  PRMT R56, R99, 0x8880, RZ ;  /* 0x0000888063387816 */ /* 0x020fca00000000ff */
[----:B------:R-:W-:-:S07]  /*3a20*/  IMAD R23, R56, R91, RZ ;  /* 0x0000005b38177224 */ /* 0x000fce00078e02ff */
.L_x_79:
[----:B------:R-:W-:Y:S05]  /*3a30*/  BSYNC B1 ;  /* 0x0000000000017941 */ /* 0x000fea0003800000 */
.L_x_78:
        /* <DEDUP_REMOVED lines=11> */
.L_x_81:
[----:B------:R-:W-:Y:S05]  /*3af0*/  BSYNC B1 ;  /* 0x0000000000017941 */ /* 0x000fea0003800000 */
.L_x_80:
[----:B------:R-:W-:Y:S01]  /*3b00*/  @!P4 IMAD R79, R79, R90, R23 ;  /* 0x0000005a4f4fc224 */ /* 0x000fe200078e0217 */
[----:B------:R-:W-:Y:S04]  /*3b10*/  BSSY B1, `(.L_x_82) ;  /* 0x0000006000017945 */ /* 0x000fe80003800000 */
[----:B------:R0:W-:Y:S01]  /*3b20*/  @!P4 STG.E.U8 desc[UR36][R4.64+0x29], R79 ;  /* 0x0000294f0400c986 */ /* 0x0001e2000c101124 */
[----:B------:R-:W-:Y:S05]  /*3b30*/  @P3 BRA `(.L_x_83) ;  /* 0x00000000000c3947 */ /* 0x000fea0003800000 */
[----:B------:R-:W5:Y:S02]  /*3b40*/  LDG.E.U8 R99, desc[UR36][R104.64+0x30] ;  /* 0x0000302468637981 */ /* 0x000f64000c1e1100 */
[----:B-----5:R-:W-:-:S05]  /*3b50*/  PRMT R56, R99, 0x8880, RZ ;  /* 0x0000888063387816 */ /* 0x020fca00000000ff */
[----:B------:R-:W-:-:S07]  /*3b60*/  IMAD R23, R56, R91, RZ ;  /* 0x0000005b38177224 */ /* 0x000fce00078e02ff */
.L_x_83:
[----:B------:R-:W-:Y:S05]  /*3b70*/  BSYNC B1 ;  /* 0x0000000000017941 */ /* 0x000fea0003800000 */
.L_x_82:
[----:B--2---:R-:W-:Y:S01]  /*3b80*/  @!P3 IMAD R57, R80, R90, R23 ;  /* 0x0000005a5039b224 */ /* 0x004fe200078e0217 */
[----:B------:R-:W-:Y:S04]  /*3b90*/  BSSY B1, `(.L_x_84) ;  /* 0x0000006000017945 */ /* 0x000fe80003800000 */
[----:B------:R2:W-:Y:S01]  /*3ba0*/  @!P3 STG.E.U8 desc[UR36][R14.64+0x30], R57 ;  /* 0x000030390e00b986 */ /* 0x0005e2000c101124 */
[----:B------:R-:W-:Y:S05]  /*3bb0*/  @P5 BRA `(.L_x_85) ;  /* 0x00000000000c5947 */ /* 0x000fea0003800000 */
[----:B------:R-:W5:Y:S02]  /*3bc0*/  LDG.E.U8 R99, desc[UR36][R104.64+0x31] ;  /* 0x0000312468637981 */ /* 0x000f64000c1e1100 */
[----:B-----5:R-:W-:-:S05]  /*3bd0*/  PRMT R56, R99, 0x8880, RZ ;  /* 0x0000888063387816 */ /* 0x020fca00000000ff */
[----:B------:R-:W-:-:S07]  /*3be0*/  IMAD R23, R56, R91, RZ ;  /* 0x0000005b38177224 */ /* 0x000fce00078e02ff */
.L_x_85:
[----:B------:R-:W-:Y:S05]  /*3bf0*/  BSYNC B1 ;  /* 0x0000000000017941 */ /* 0x000fea0003800000 */
.L_x_84:
[----:B------:R-:W-:Y:S01]  /*3c00*/  @!P5 IMAD R81, R81, R90, R23 ;  /* 0x0000005a5151d224 */ /* 0x000fe200078e0217 */
[----:B------:R-:W-:Y:S04]  /*3c10*/  BSSY B1, `(.L_x_86) ;  /* 0x0000006000017945 */ /* 0x000fe80003800000 */
[----:B------:R0:W-:Y:S01]  /*3c20*/  @!P5 STG.E.U8 desc[UR36][R14.64+0x31], R81 ;  /* 0x000031510e00d986 */ /* 0x0001e2000c101124 */
[----:B------:R-:W-:Y:S05]  /*3c30*/  @P2 BRA `(.L_x_87) ;  /* 0x00000000000c2947 */ /* 0x000fea0003800000 */
[----:B------:R-:W5:Y:S02]  /*3c40*/  LDG.E.U8 R99, desc[UR36][R108.64+0x30] ;  /* 0x000030246c637981 */ /* 0x000f64000c1e1100 */
[----:B-----5:R-:W-:-:S05]  /*3c50*/  PRMT R56, R99, 0x8880, RZ ;  /* 0x0000888063387816 */ /* 0x020fca00000000ff */
[----:B------:R-:W-:-:S07]  /*3c60*/  IMAD R23, R56, R91, RZ ;  /* 0x0000005b38177224 */ /* 0x000fce00078e02ff */
.L_x_87:
[----:B------:R-:W-:Y:S05]  /*3c70*/  BSYNC B1 ;  /* 0x0000000000017941 */ /* 0x000fea0003800000 */
.L_x_86:
[C---:B------:R-:W-:Y:S01]  /*3c80*/  ISETP.LT.OR P4, PT, R3.reuse, 0x32, !P1 ;  /* 0x000000320300780c */ /* 0x040fe20004f81670 */
[----:B--2---:R-:W-:Y:S01]  /*3c90*/  @!P2 IMAD R57, R82, R90, R23 ;  /* 0x0000005a5239a224 */ /* 0x004fe200078e0217 */
[----:B------:R-:W-:Y:S01]  /*3ca0*/  BSSY B1, `(.L_x_88) ;  /* 0x000000b000017945 */ /* 0x000fe20003800000 */
[C---:B------:R-:W-:Y:S02]  /*3cb0*/  ISETP.LT.OR P3, PT, R3.reuse, 0x39, !P0 ;  /* 0x000000390300780c */ /* 0x040fe40004761670 */
[----:B---3--:R-:W-:Y:S01]  /*3cc0*/  IADD3 R59, P5, R10, 0x80, RZ ;  /* 0x000000800a3b7810 */ /* 0x008fe20007fbe0ff */
[----:B------:R2:W-:Y:S01]  /*3cd0*/  @!P2 STG.E.U8 desc[UR36][R4.64+0x30], R57 ;  /* 0x000030390400a986 */ /* 0x0005e2000c101124 */
[C---:B------:R-:W-:Y:S02]  /*3ce0*/  ISETP.LT.OR P2, PT, R3.reuse, 0x39, !P1 ;  /* 0x000000390300780c */ /* 0x040fe40004f41670 */
[C---:B------:R-:W-:Y:S02]  /*3cf0*/  ISETP.LT.OR P0, PT, R3.reuse, 0x3a, !P0 ;  /* 0x0000003a0300780c */ /* 0x040fe40004701670 */
[----:B------:R-:W-:-:S02]  /*3d00*/  ISETP.LT.OR P1, PT, R3, 0x3a, !P1 ;  /* 0x0000003a0300780c */ /* 0x000fc40004f21670 */
[----:B------:R-:W-:Y:S11]  /*3d10*/  @P4 BRA `(.L_x_89) ;  /* 0x00000000000c4947 */ /* 0x000ff60003800000 */
[----:B------:R-:W3:Y:S02]  /*3d20*/  LDG.E.U8 R99, desc[UR36][R108.64+0x31] ;  /* 0x000031246c637981 */ /* 0x000ee4000c1e1100 */
[----:B---3--:R-:W-:-:S05]  /*3d30*/  PRMT R56, R99, 0x8880, RZ ;  /* 0x0000888063387816 */ /* 0x008fca00000000ff */
[----:B------:R-:W-:-:S07]  /*3d40*/  IMAD R23, R56, R91, RZ ;  /* 0x0000005b38177224 */ /* 0x000fce00078e02ff */
.L_x_89:
[----:B------:R-:W-:Y:S05]  /*3d50*/  BSYNC B1 ;  /* 0x0000000000017941 */ /* 0x000fea0003800000 */
.L_x_88:
[----:B------:R-:W-:Y:S01]  /*3d60*/  @!P4 IMAD R83, R83, R90, R23 ;  /* 0x0000005a5353c224 */ /* 0x000fe200078e0217 */
[----:B------:R-:W-:Y:S04]  /*3d70*/  BSSY B1, `(.L_x_90) ;  /* 0x0000006000017945 */ /* 0x000fe80003800000 */
[----:B------:R3:W-:Y:S01]  /*3d80*/  @!P4 STG.E.U8 desc[UR36][R4.64+0x31], R83 ;  /* 0x000031530400c986 */ /* 0x0007e2000c101124 */
[----:B------:R-:W-:Y:S05]  /*3d90*/  @P3 BRA `(.L_x_91) ;  /* 0x00000000000c3947 */ /* 0x000fea0003800000 */
[----:B------:R-:W5:Y:S02]  /*3da0*/  LDG.E.U8 R99, desc[UR36][R104.64+0x38] ;  /* 0x0000382468637981 */ /* 0x000f64000c1e1100 */
[----:B-----5:R-:W-:-:S05]  /*3db0*/  PRMT R56, R99, 0x8880, RZ ;  /* 0x0000888063387816 */ /* 0x020fca00000000ff */
[----:B------:R-:W-:-:S07]  /*3dc0*/  IMAD R23, R56, R91, RZ ;  /* 0x0000005b38177224 */ /* 0x000fce00078e02ff */
.L_x_91:
[----:B------:R-:W-:Y:S05]  /*3dd0*/  BSYNC B1 ;  /* 0x0000000000017941 */ /* 0x000fea0003800000 */
.L_x_90:
[----:B--2---:R-:W-:Y:S01]  /*3de0*/  @!P3 IMAD R57, R84, R90, R23 ;  /* 0x0000005a5439b224 */ /* 0x004fe200078e0217 */
[----:B------:R-:W-:Y:S01]  /*3df0*/  BSSY B1, `(.L_x_92) ;  /* 0x0000007000017945 */ /* 0x000fe20003800000 */
[----:B------:R-:W-:-:S03]  /*3e00*/  IMAD.X R11, RZ, RZ, R11, P5 ;  /* 0x000000ffff0b7224 */ /* 0x000fc600028e060b */
[----:B------:R2:W-:Y:S01]  /*3e10*/  @!P3 STG.E.U8 desc[UR36][R14.64+0x38], R57 ;  /* 0x000038390e00b986 */ /* 0x0005e2000c101124 */
[----:B------:R-:W-:Y:S05]  /*3e20*/  @P0 BRA `(.L_x_93) ;  /* 0x00000000000c0947 */ /* 0x000fea0003800000 */
[----:B------:R-:W5:Y:S02]  /*3e30*/  LDG.E.U8 R99, desc[UR36][R104.64+0x39] ;  /* 0x0000392468637981 */ /* 0x000f64000c1e1100 */
[----:B-----5:R-:W-:-:S05]  /*3e40*/  PRMT R10, R99, 0x8880, RZ ;  /* 0x00008880630a7816 */ /* 0x020fca00000000ff */
[----:B------:R-:W-:-:S07]  /*3e50*/  IMAD R23, R10, R91, RZ ;  /* 0x0000005b0a177224 */ /* 0x000fce00078e02ff */
.L_x_93:
[----:B------:R-:W-:Y:S05]  /*3e60*/  BSYNC B1 ;  /* 0x0000000000017941 */ /* 0x000fea0003800000 */
.L_x_92:
[----:B------:R-:W-:Y:S01]  /*3e70*/  @!P0 IMAD R85, R85, R90, R23 ;  /* 0x0000005a55558224 */ /* 0x000fe200078e0217 */
[----:B------:R-:W-:Y:S01]  /*3e80*/  BSSY B1, `(.L_x_94) ;  /* 0x0000007000017945 */ /* 0x000fe20003800000 */
[----:B------:R-:W-:-:S03]  /*3e90*/  IMAD R56, R11, R102, RZ ;  /* 0x000000660b387224 */ /* 0x000fc600078e02ff */
[----:B------:R0:W-:Y:S01]  /*3ea0*/  @!P0 STG.E.U8 desc[UR36][R14.64+0x39], R85 ;  /* 0x000039550e008986 */ /* 0x0001e2000c101124 */
[----:B------:R-:W-:Y:S05]  /*3eb0*/  @P2 BRA `(.L_x_95) ;  /* 0x00000000000c2947 */ /* 0x000fea0003800000 */
[----:B------:R-:W5:Y:S02]  /*3ec0*/  LDG.E.U8 R99, desc[UR36][R108.64+0x38] ;  /* 0x000038246c637981 */ /* 0x000f64000c1e1100 */
[----:B-----5:R-:W-:-:S05]  /*3ed0*/  PRMT R10, R99, 0x8880, RZ ;  /* 0x00008880630a7816 */ /* 0x020fca00000000ff */
[----:B------:R-:W-:-:S07]  /*3ee0*/  IMAD R23, R10, R91, RZ ;  /* 0x0000005b0a177224 */ /* 0x000fce00078e02ff */
.L_x_95:
[----:B------:R-:W-:Y:S05]  /*3ef0*/  BSYNC B1 ;  /* 0x0000000000017941 */ /* 0x000fea0003800000 */
.L_x_94:
[----:B------:R-:W-:Y:S01]  /*3f00*/  @!P2 IMAD R11, R86, R90, R23 ;  /* 0x0000005a560ba224 */ /* 0x000fe200078e0217 */
[----:B------:R-:W-:Y:S01]  /*3f10*/  BSSY B1, `(.L_x_96) ;  /* 0x0000009000017945 */ /* 0x000fe20003800000 */
[C---:B012-4-:R-:W-:Y:S02]  /*3f20*/  IMAD R15, R59.reuse, R103, R56 ;  /* 0x000000673b0f7224 */ /* 0x057fe400078e0238 */
[CC--:B------:R-:W-:Y:S01]  /*3f30*/  IMAD.WIDE.U32 R106, R59.reuse, R102.reuse, R106 ;  /* 0x000000663b6a7225 */ /* 0x0c0fe200078e006a */
[----:B------:R0:W-:Y:S03]  /*3f40*/  @!P2 STG.E.U8 desc[UR36][R4.64+0x38], R11 ;  /* 0x0000380b0400a986 */ /* 0x0001e6000c101124 */
[----:B------:R-:W-:Y:S01]  /*3f50*/  IMAD.WIDE.U32 R102, R59, R102, R100 ;  /* 0x000000663b667225 */ /* 0x000fe200078e0064 */
[----:B------:R-:W-:Y:S06]  /*3f60*/  @P1 BRA `(.L_x_97) ;  /* 0x00000000000c1947 */ /* 0x000fec0003800000 */
[----:B------:R-:W2:Y:S02]  /*3f70*/  LDG.E.U8 R99, desc[UR36][R108.64+0x39] ;  /* 0x000039246c637981 */ /* 0x000ea4000c1e1100 */
[----:B--2---:R-:W-:-:S05]  /*3f80*/  PRMT R10, R99, 0x8880, RZ ;  /* 0x00008880630a7816 */ /* 0x004fca00000000ff */
[----:B------:R-:W-:-:S07]  /*3f90*/  IMAD R23, R10, R91, RZ ;  /* 0x0000005b0a177224 */ /* 0x000fce00078e02ff */
.L_x_97:
[----:B------:R-:W-:Y:S05]  /*3fa0*/  BSYNC B1 ;  /* 0x0000000000017941 */ /* 0x000fea0003800000 */
.L_x_96:
[----:B------:R-:W-:Y:S01]  /*3fb0*/  @!P1 IMAD R87, R87, R90, R23 ;  /* 0x0000005a57579224 */ /* 0x000fe200078e0217 */
[----:B------:R-:W-:Y:S01]  /*3fc0*/  ISETP.GE.AND P2, PT, R110, 0x81, PT ;  /* 0x000000816e00780c */ /* 0x000fe20003f46270 */
[----:B------:R-:W-:Y:S01]  /*3fd0*/  BSSY B1, `(.L_x_98) ;  /* 0x000000c000017945 */ /* 0x000fe20003800000 */
[----:B------:R-:W-:Y:S02]  /*3fe0*/  IADD3 R10, P5, R102, R12, RZ ;  /* 0x0000000c660a7210 */ /* 0x000fe40007fbe0ff */
[----:B------:R1:W-:Y:S01]  /*3ff0*/  @!P1 STG.E.U8 desc[UR36][R4.64+0x39], R87 ;  /* 0x0000395704009986 */ /* 0x0003e2000c101124 */
[----:B------:R-:W-:Y:S02]  /*4000*/  ISETP.LT.OR P1, PT, R3, 0x1, !P2 ;  /* 0x000000010300780c */ /* 0x000fe40005721670 */
[----:B0-----:R-:W-:Y:S02]  /*4010*/  IADD3.X R11, R13, R103, R15, P5, !PT ;  /* 0x000000670d0b7210 */ /* 0x001fe40002ffe40f */
[----:B------:R-:W-:-:S02]  /*4020*/  ISETP.GE.AND P0, PT, R110, 0x89, PT ;  /* 0x000000896e00780c */ /* 0x000fc40003f06270 */
[----:B------:R-:W-:Y:S02]  /*4030*/  IADD3 R12, P4, P3, R20, R12, R106 ;  /* 0x0000000c140c7210 */ /* 0x000fe40007b9e06a */
[----:B------:R-:W-:-:S05]  /*4040*/  ISETP.LT.OR P5, PT, R3, 0x2, !P2 ;  /* 0x000000020300780c */ /* 0x000fca00057a1670 */
[----:B-1----:R-:W-:Y:S08]  /*4050*/  @P1 BRA `(.L_x_99) ;  /* 0x00000000000c1947 */ /* 0x002ff00003800000 */
[----:B------:R-:W3:Y:S02]  /*4060*/  LDG.E.U8 R99, desc[UR36][R10.64] ;  /* 0x000000240a637981 */ /* 0x000ee4000c1e1100 */
[----:B---3--:R-:W-:-:S05]  /*4070*/  PRMT R4, R99, 0x8880, RZ ;  /* 0x0000888063047816 */ /* 0x008fca00000000ff */
[----:B------:R-:W-:-:S07]  /*4080*/  IMAD R23, R4, R91, RZ ;  /* 0x0000005b04177224 */ /* 0x000fce00078e02ff */
.L_x_99:
[----:B------:R-:W-:Y:S05]  /*4090*/  BSYNC B1 ;  /* 0x0000000000017941 */ /* 0x000fea0003800000 */
.L_x_98:
[----:B---3--:R-:W-:Y:S01]  /*40a0*/  @!P1 IMAD R5, R24, R90, R23 ;  /* 0x0000005a18059224 */ /* 0x008fe200078e0217 */
[----:B------:R-:W-:Y:S01]  /*40b0*/  BSSY B1, `(.L_x_100) ;  /* 0x0000007000017945 */ /* 0x000fe20003800000 */
[----:B------:R-:W-:-:S03]  /*40c0*/  IMAD.IADD R106, R15, 0x1, R107 ;  /* 0x000000010f6a7824 */ /* 0x000fc600078e026b */
[----:B------:R0:W-:Y:S01]  /*40d0*/  @!P1 STG.E.U8 desc[UR36][R6.64], R5 ;  /* 0x0000000506009986 */ /* 0x0001e2000c101124 */
[----:B------:R-:W-:Y:S05]  /*40e0*/  @P5 BRA `(.L_x_101) ;  /* 0x00000000000c5947 */ /* 0x000fea0003800000 */
[----:B------:R-:W2:Y:S02]  /*40f0*/  LDG.E.U8 R99, desc[UR36][R10.64+0x1] ;  /* 0x000001240a637981 */ /* 0x000ea4000c1e1100 */
[----:B--2---:R-:W-:-:S05]  /*4100*/  PRMT R4, R99, 0x8880, RZ ;  /* 0x0000888063047816 */ /* 0x004fca00000000ff */
[----:B------:R-:W-:-:S07]  /*4110*/  IMAD R23, R4, R91, RZ ;  /* 0x0000005b04177224 */ /* 0x000fce00078e02ff */
.L_x_101:
[----:B------:R-:W-:Y:S05]  /*4120*/  BSYNC B1 ;  /* 0x0000000000017941 */ /* 0x000fea0003800000 */
.L_x_100:
[----:B------:R-:W-:Y:S01]  /*4130*/  ISETP.LT.OR P1, PT, R3, 0x1, !P0 ;  /* 0x000000010300780c */ /* 0x000fe20004721670 */
[----:B------:R-:W-:Y:S01]  /*4140*/  @!P5 IMAD R25, R25, R90, R23 ;  /* 0x0000005a1919d224 */ /* 0x000fe200078e0217 */
[----:B------:R-:W-:Y:S01]  /*4150*/  BSSY B1, `(.L_x_102) ;  /* 0x000000a000017945 */ /* 0x000fe20003800000 */
[----:B------:R-:W-:Y:S02]  /*4160*/  IADD3.X R13, R101, R13, R106, P4, P3 ;  /* 0x0000000d650d7210 */ /* 0x000fe400027e646a */
[C---:B------:R-:W-:Y:S01]  /*4170*/  ISETP.LT.OR P4, PT, R3.reuse, 0x2, !P0 ;  /* 0x000000020300780c */ /* 0x040fe20004781670 */
[----:B------:R1:W-:Y:S01]  /*4180*/  @!P5 STG.E.U8 desc[UR36][R6.64+0x1], R25 ;  /* 0x000001190600d986 */ /* 0x0003e2000c101124 */
[C---:B------:R-:W-:Y:S02]  /*4190*/  ISETP.LT.OR P5, PT, R3.reuse, 0x9, !P2 ;  /* 0x000000090300780c */ /* 0x040fe400057a1670 */
[----:B------:R-:W-:-:S04]  /*41a0*/  ISETP.LT.OR P3, PT, R3, 0xa, !P2 ;  /* 0x0000000a0300780c */ /* 0x000fc80005761670 */
[----:B------:R-:W-:Y:S09]  /*41b0*/  @P1 BRA `(.L_x_103) ;  /* 0x00000000000c1947 */ /* 0x000ff20003800000 */
[----:B------:R-:W2:Y:S02]  /*41c0*/  LDG.E.U8 R99, desc[UR36][R12.64] ;  /* 0x000000240c637981 */ /* 0x000ea4000c1e1100 */
[----:B--2---:R-:W-:-:S05]  /*41d0*/  PRMT R4, R99, 0x8880, RZ ;  /* 0x0000888063047816 */ /* 0x004fca00000000ff */
[----:B------:R-:W-:-:S07]  /*41e0*/  IMAD R23, R4, R91, RZ ;  /* 0x0000005b04177224 */ /* 0x000fce00078e02ff */
.L_x_103:
[----:B------:R-:W-:Y:S05]  /*41f0*/  BSYNC B1 ;  /* 0x0000000000017941 */ /* 0x000fea0003800000 */
.L_x_102:
[----:B0-----:R-:W-:Y:S01]  /*4200*/  @!P1 IMAD R5, R26, R90, R23 ;  /* 0x0000005a1a059224 */ /* 0x001fe200078e0217 */
[----:B------:R-:W-:Y:S04]  /*4210*/  BSSY B1, `(.L_x_104) ;  /* 0x0000006000017945 */ /* 0x000fe80003800000 */
[----:B------:R0:W-:Y:S01]  /*4220*/  @!P1 STG.E.U8 desc[UR36][R8.64], R5 ;  /* 0x0000000508009986 */ /* 0x0001e2000c101124 */
[----:B------:R-:W-:Y:S05]  /*4230*/  @P4 BRA `(.L_x_105) ;  /* 0x00000000000c4947 */ /* 0x000fea0003800000 */
[----:B------:R-:W2:Y:S02]  /*4240*/  LDG.E.U8 R99, desc[UR36][R12.64+0x1] ;  /* 0x000001240c637981 */ /* 0x000ea4000c1e1100 */
[----:B--2---:R-:W-:-:S05]  /*4250*/  PRMT R4, R99, 0x8880, RZ ;  /* 0x0000888063047816 */ /* 0x004fca00000000ff */
[----:B------:R-:W-:-:S07]  /*4260*/  IMAD R23, R4, R91, RZ ;  /* 0x0000005b04177224 */ /* 0x000fce00078e02ff */
.L_x_105:
[----:B------:R-:W-:Y:S05]  /*4270*/  BSYNC B1 ;  /* 0x0000000000017941 */ /* 0x000fea0003800000 */
.L_x_104:
[----:B------:R-:W-:Y:S01]  /*4280*/  @!P4 IMAD R27, R27, R90, R23 ;  /* 0x0000005a1b1bc224 */ /* 0x000fe200078e0217 */
[----:B------:R-:W-:Y:S04]  /*4290*/  BSSY B1, `(.L_x_106) ;  /* 0x0000006000017945 */ /* 0x000fe80003800000 */
[----:B------:R2:W-:Y:S01]  /*42a0*/  @!P4 STG.E.U8 desc[UR36][R8.64+0x1], R27 ;  /* 0x0000011b0800c986 */ /* 0x0005e2000c101124 */
[----:B------:R-:W-:Y:S05]  /*42b0*/  @P5 BRA `(.L_x_107) ;  /* 0x00000000000c5947 */ /* 0x000fea0003800000 */
[----:B------:R-:W3:Y:S02]  /*42c0*/  LDG.E.U8 R99, desc[UR36][R10.64+0x8] ;  /* 0x000008240a637981 */ /* 0x000ee4000c1e1100 */
[----:B---3--:R-:W-:-:S05]  /*42d0*/  PRMT R4, R99, 0x8880, RZ ;  /* 0x0000888063047816 */ /* 0x008fca00000000ff */
[----:B------:R-:W-:-:S07]  /*42e0*/  IMAD R23, R4, R91, RZ ;  /* 0x0000005b04177224 */ /* 0x000fce00078e02ff */
.L_x_107:
[----:B------:R-:W-:Y:S05]  /*42f0*/  BSYNC B1 ;  /* 0x0000000000017941 */ /* 0x000fea0003800000 */
.L_x_106:
[----:B0-----:R-:W-:Y:S01]  /*4300*/  @!P5 IMAD R5, R28, R90, R23 ;  /* 0x0000005a1c05d224 */ /* 0x001fe200078e0217 */
[----:B------:R-:W-:Y:S04]  /*4310*/  BSSY B1, `(.L_x_108) ;  /* 0x0000006000017945 */ /* 0x000fe80003800000 */
[----:B------:R0:W-:Y:S01]  /*4320*/  @!P5 STG.E.U8 desc[UR36][R6.64+0x8], R5 ;  /* 0x000008050600d986 */ /* 0x0001e2000c101124 */
[----:B------:R-:W-:Y:S05]  /*4330*/  @P3 BRA `(.L_x_109) ;  /* 0x00000000000c3947 */ /* 0x000fea0003800000 */
[----:B------:R-:W3:Y:S02]  /*4340*/  LDG.E.U8 R99, desc[UR36][R10.64+0x9] ;  /* 0x000009240a637981 */ /* 0x000ee4000c1e1100 */
[----:B---3--:R-:W-:-:S05]  /*4350*/  PRMT R4, R99, 0x8880, RZ ;  /* 0x0000888063047816 */ /* 0x008fca00000000ff */
[----:B------:R-:W-:-:S07]  /*4360*/  IMAD R23, R4, R91, RZ ;  /* 0x0000005b04177224 */ /* 0x000fce00078e02ff */
.L_x_109:
[----:B------:R-:W-:Y:S05]  /*4370*/  BSYNC B1 ;  /* 0x0000000000017941 */ /* 0x000fea0003800000 */
.L_x_108:
[----:B------:R-:W-:Y:S01]  /*4380*/  ISETP.LT.OR P5, PT, R3, 0x9, !P0 ;  /* 0x000000090300780c */ /* 0x000fe200047a1670 */
[----:B------:R-:W-:Y:S01]  /*4390*/  @!P3 IMAD R29, R29, R90, R23 ;  /* 0x0000005a1d1db224 */ /* 0x000fe200078e0217 */
[----:B------:R-:W-:Y:S01]  /*43a0*/  BSSY B1, `(.L_x_110) ;  /* 0x0000009000017945 */ /* 0x000fe20003800000 */
[C---:B------:R-:W-:Y:S02]  /*43b0*/  ISETP.LT.OR P4, PT, R3.reuse, 0xa, !P0 ;  /* 0x0000000a0300780c */ /* 0x040fe40004781670 */
[C---:B------:R-:W-:Y:S01]  /*43c0*/  ISETP.LT.OR P1, PT, R3.reuse, 0x12, !P2 ;  /* 0x000000120300780c */ /* 0x040fe20005721670 */
[----:B------:R3:W-:Y:S01]  /*43d0*/  @!P3 STG.E.U8 desc[UR36][R6.64+0x9], R29 ;  /* 0x0000091d0600b986 */ /* 0x0007e2000c101124 */
[----:B------:R-:W-:-:S06]  /*43e0*/  ISETP.LT.OR P3, PT, R3, 0x11, !P2 ;  /* 0x000000110300780c */ /* 0x000fcc0005761670 */
[----:B------:R-:W-:Y:S07]  /*43f0*/  @P5 BRA `(.L_x_111) ;  /* 0x00000000000c5947 */ /* 0x000fee0003800000 */
[----:B------:R-:W4:Y:S02]  /*4400*/  LDG.E.U8 R99, desc[UR36][R12.64+0x8] ;  /* 0x000008240c637981 */ /* 0x000f24000c1e1100 */
[----:B----4-:R-:W-:-:S05]  /*4410*/  PRMT R4, R99, 0x8880, RZ ;  /* 0x0000888063047816 */ /* 0x010fca00000000ff */
[----:B------:R-:W-:-:S07]  /*4420*/  IMAD R23, R4, R91, RZ ;  /* 0x0000005b04177224 */ /* 0x000fce00078e02ff */
.L_x_111:
[----:B------:R-:W-:Y:S05]  /*4430*/  BSYNC B1 ;  /* 0x0000000000017941 */ /* 0x000fea0003800000 */
.L_x_110:
[----:B0-----:R-:W-:Y:S01]  /*4440*/  @!P5 IMAD R5, R30, R90, R23 ;  /* 0x0000005a1e05d224 */ /* 0x001fe200078e0217 */
[----:B------:R-:W-:Y:S04]  /*4450*/  BSSY B1, `(.L_x_112) ;  /* 0x0000006000017945 */ /* 0x000fe80003800000 */
[----:B------:R0:W-:Y:S01]  /*4460*/  @!P5 STG.E.U8 desc[UR36][R8.64+0x8], R5 ;  /* 0x000008050800d986 */ /* 0x0001e2000c101124 */
[----:B------:R-:W-:Y:S05]  /*4470*/  @P4 BRA `(.L_x_113) ;  /* 0x00000000000c4947 */ /* 0x000fea0003800000 */
[----:B------:R-:W4:Y:S02]  /*4480*/  LDG.E.U8 R99, desc[UR36][R12.64+0x9] ;  /* 0x000009240c637981 */ /* 0x000f24000c1e1100 */
[----:B----4-:R-:W-:-:S05]  /*4490*/  PRMT R4, R99, 0x8880, RZ ;  /* 0x0000888063047816 */ /* 0x010fca00000000ff */
[----:B------:R-:W-:-:S07]  /*44a0*/  IMAD R23, R4, R91, RZ ;  /* 0x0000005b04177224 */ /* 0x000fce00078e02ff */
.L_x_113:
[----:B------:R-:W-:Y:S05]  /*44b0*/  BSYNC B1 ;  /* 0x0000000000017941 */ /* 0x000fea0003800000 */
.L_x_112:
[----:B------:R-:W-:Y:S01]  /*44c0*/  @!P4 IMAD R31, R31, R90, R23 ;  /* 0x0000005a1f1fc224 */ /* 0x000fe200078e0217 */
[----:B------:R-:W-:Y:S04]  /*44d0*/  BSSY B1, `(.L_x_114) ;  /* 0x0000006000017945 */ /* 0x000fe80003800000 */
[----:B------:R4:W-:Y:S01]  /*44e0*/  @!P4 STG.E.U8 desc[UR36][R8.64+0x9], R31 ;  /* 0x0000091f0800c986 */ /* 0x0009e2000c101124 */
[----:B------:R-:W-:Y:S05]  /*44f0*/  @P3 BRA `(.L_x_115) ;  /* 0x00000000000c3947 */ /* 0x000fea0003800000 */
[----:B------:R-:W5:Y:S02]  /*4500*/  LDG.E.U8 R99, desc[UR36][R10.64+0x10] ;  /* 0x000010240a637981 */ /* 0x000f64000c1e1100 */
[----:B-----5:R-:W-:-:S05]  /*4510*/  PRMT R4, R99, 0x8880, RZ ;  /* 0x0000888063047816 */ /* 0x020fca00000000ff */
[----:B------:R-:W-:-:S07]  /*4520*/  IMAD R23, R4, R91, RZ ;  /* 0x0000005b04177224 */ /* 0x000fce00078e02ff */
.L_x_115:
[----:B------:R-:W-:Y:S05]  /*4530*/  BSYNC B1 ;  /* 0x0000000000017941 */ /* 0x000fea0003800000 */
.L_x_114:
[----:B0-----:R-:W-:Y:S01]  /*4540*/  @!P3 IMAD R5, R32, R90, R23 ;  /* 0x0000005a2005b224 */ /* 0x001fe200078e0217 */
[----:B------:R-:W-:Y:S04]  /*4550*/  BSSY B1, `(.L_x_116) ;  /* 0x0000006000017945 */ /* 0x000fe80003800000 */
[----:B------:R0:W-:Y:S01]  /*4560*/  @!P3 STG.E.U8 desc[UR36][R6.64+0x10], R5 ;  /* 0x000010050600b986 */ /* 0x0001e2000c101124 */
[----:B------:R-:W-:Y:S05]  /*4570*/  @P1 BRA `(.L_x_117) ;  /* 0x00000000000c1947 */ /* 0x000fea0003800000 */
[----:B------:R-:W5:Y:S02]  /*4580*/  LDG.E.U8 R99, desc[UR36][R10.64+0x11] ;  /* 0x000011240a637981 */ /* 0x000f64000c1e1100 */
[----:B-----5:R-:W-:-:S05]  /*4590*/  PRMT R4, R99, 0x8880, RZ ;  /* 0x0000888063047816 */ /* 0x020fca00000000ff */
[----:B------:R-:W-:-:S07]  /*45a0*/  IMAD R23, R4, R91, RZ ;  /* 0x0000005b04177224 */ /* 0x000fce00078e02ff */
.L_x_117:
[----:B------:R-:W-:Y:S05]  /*45b0*/  BSYNC B1 ;  /* 0x0000000000017941 */ /* 0x000fea0003800000 */
.L_x_116:
        /* <DEDUP_REMOVED lines=11> */
.L_x_119:
[----:B------:R-:W-:Y:S05]  /*4670*/  BSYNC B1 ;  /* 0x0000000000017941 */ /* 0x000fea0003800000 */
.L_x_118:
[----:B0-----:R-:W-:Y:S01]  /*4680*/  @!P4 IMAD R5, R34, R90, R23 ;  /* 0x0000005a2205c224 */ /* 0x001fe200078e0217 */
[----:B------:R-:W-:Y:S04]  /*4690*/  BSSY B1, `(.L_x_120) ;  /* 0x0000006000017945 */ /* 0x000fe80003800000 */
[----:B------:R0:W-:Y:S01]  /*46a0*/  @!P4 STG.E.U8 desc[UR36][R8.64+0x10], R5 ;  /* 0x000010050800c986 */ /* 0x0001e2000c101124 */
[----:B------:R-:W-:Y:S05]  /*46b0*/  @P3 BRA `(.L_x_121) ;  /* 0x00000000000c3947 */ /* 0x000fea0003800000 */
[----:B------:R-:W5:Y:S02]  /*46c0*/  LDG.E.U8 R99, desc[UR36][R12.64+0x11] ;  /* 0x000011240c637981 */ /* 0x000f64000c1e1100 */
[----:B-----5:R-:W-:-:S05]  /*46d0*/  PRMT R4, R99, 0x8880, RZ ;  /* 0x0000888063047816 */ /* 0x020fca00000000ff */
[----:B------:R-:W-:-:S07]  /*46e0*/  IMAD R23, R4, R91, RZ ;  /* 0x0000005b04177224 */ /* 0x000fce00078e02ff */
.L_x_121:
[----:B------:R-:W-:Y:S05]  /*46f0*/  BSYNC B1 ;  /* 0x0000000000017941 */ /* 0x000fea0003800000 */
.L_x_120:
[----:B------:R-:W-:Y:S01]  /*4700*/  @!P3 IMAD R35, R35, R90, R23 ;  /* 0x0000005a2323b224 */ /* 0x000fe200078e0217 */
[----:B------:R-:W-:Y:S04]  /*4710*/  BSSY B1, `(.L_x_122) ;  /* 0x0000006000017945 */ /* 0x000fe80003800000 */
[----:B------:R0:W-:Y:S01]  /*4720*/  @!P3 STG.E.U8 desc[UR36][R8.64+0x11], R35 ;  /* 0x000011230800b986 */ /* 0x0001e2000c101124 */
[----:B------:R-:W-:Y:S05]  /*4730*/  @P5 BRA `(.L_x_123) ;  /* 0x00000000000c5947 */ /* 0x000fea0003800000 */
[----:B------:R-:W5:Y:S02]  /*4740*/  LDG.E.U8 R99, desc[UR36][R10.64+0x18] ;  /* 0x000018240a637981 */ /* 0x000f64000c1e1100 */
[----:B-----5:R-:W-:-:S05]  /*4750*/  PRMT R4, R99, 0x8880, RZ ;  /* 0x0000888063047816 */ /* 0x020fca00000000ff */
[----:B------:R-:W-:-:S07]  /*4760*/  IMAD R23, R4, R91, RZ ;  /* 0x0000005b04177224 */ /* 0x000fce00078e02ff */
.L_x_123:
[----:B------:R-:W-:Y:S05]  /*4770*/  BSYNC B1 ;  /* 0x0000000000017941 */ /* 0x000fea0003800000 */
.L_x_122:
[----:B0-----:R-:W-:Y:S01]  /*4780*/  @!P5 IMAD R5, R36, R90, R23 ;  /* 0x0000005a2405d224 */ /* 0x001fe200078e0217 */
[----:B------:R-:W-:Y:S04]  /*4790*/  BSSY B1, `(.L_x_124) ;  /* 0x0000006000017945 */ /* 0x000fe80003800000 */
[----:B------:R0:W-:Y:S01]  /*47a0*/  @!P5 STG.E.U8 desc[UR36][R6.64+0x18], R5 ;  /* 0x000018050600d986 */ /* 0x0001e2000c101124 */
[----:B------:R-:W-:Y:S05]  /*47b0*/  @P1 BRA `(.L_x_125) ;  /* 0x00000000000c1947 */ /* 0x000fea0003800000 */
[----:B------:R-:W5:Y:S02]  /*47c0*/  LDG.E.U8 R99, desc[UR36][R10.64+0x19] ;  /* 0x000019240a637981 */ /* 0x000f64000c1e1100 */
[----:B-----5:R-:W-:-:S05]  /*47d0*/  PRMT R4, R99, 0x8880, RZ ;  /* 0x0000888063047816 */ /* 0x020fca00000000ff */
[----:B------:R-:W-:-:S07]  /*47e0*/  IMAD R23, R4, R91, RZ ;  /* 0x0000005b04177224 */ /* 0x000fce00078e02ff */
.L_x_125:
[----:B------:R-:W-:Y:S05]  /*47f0*/  BSYNC B1 ;  /* 0x0000000000017941 */ /* 0x000fea0003800000 */
.L_x_124:
        /* <DEDUP_REMOVED lines=11> */
.L_x_127:
[----:B------:R-:W-:Y:S05]  /*48b0*/  BSYNC B1 ;  /* 0x0000000000017941 */ /* 0x000fea0003800000 */
.L_x_126:
[----:B0-----:R-:W-:Y:S01]  /*48c0*/  @!P4 IMAD R5, R38, R90, R23 ;  /* 0x0000005a2605c224 */ /* 0x001fe200078e0217 */
[----:B------:R-:W-:Y:S04]  /*48d0*/  BSSY B1, `(.L_x_128) ;  /* 0x0000006000017945 */ /* 0x000fe80003800000 */
[----:B------:R0:W-:Y:S01]  /*48e0*/  @!P4 STG.E.U8 desc[UR36][R8.64+0x18], R5 ;  /* 0x000018050800c986 */ /* 0x0001e2000c101124 */
[----:B------:R-:W-:Y:S05]  /*48f0*/  @P3 BRA `(.L_x_129) ;  /* 0x00000000000c3947 */ /* 0x000fea0003800000 */
[----:B------:R-:W5:Y:S02]  /*4900*/  LDG.E.U8 R99, desc[UR36][R12.64+0x19] ;  /* 0x000019240c637981 */ /* 0x000f64000c1e1100 */
[----:B-----5:R-:W-:-:S05]  /*4910*/  PRMT R4, R99, 0x8880, RZ ;  /* 0x0000888063047816 */ /* 0x020fca00000000ff */
[----:B------:R-:W-:-:S07]  /*4920*/  IMAD R23, R4, R91, RZ ;  /* 0x0000005b04177224 */ /* 0x000fce00078e02ff */
.L_x_129:
[----:B------:R-:W-:Y:S05]  /*4930*/  BSYNC B1 ;  /* 0x0000000000017941 */ /* 0x000fea0003800000 */
.L_x_128:
[----:B------:R-:W-:Y:S01]  /*4940*/  @!P3 IMAD R39, R39, R90, R23 ;  /* 0x0000005a2727b224 */ /* 0x000fe200078e0217 */
[----:B------:R-:W-:Y:S04]  /*4950*/  BSSY B1, `(.L_x_130) ;  /* 0x0000006000017945 */ /* 0x000fe80003800000 */
[----:B------:R0:W-:Y:S01]  /*4960*/  @!P3 STG.E.U8 desc[UR36][R8.64+0x19], R39 ;  /* 0x000019270800b986 */ /* 0x0001e2000c101124 */
[----:B------:R-:W-:Y:S05]  /*4970*/  @P5 BRA `(.L_x_131) ;  /* 0x00000000000c5947 */ /* 0x000fea0003800000 */
[----:B------:R-:W5:Y:S02]  /*4980*/  LDG.E.U8 R99, desc[UR36][R10.64+0x20] ;  /* 0x000020240a637981 */ /* 0x000f64000c1e1100 */
[----:B-----5:R-:W-:-:S05]  /*4990*/  PRMT R4, R99, 0x8880, RZ ;  /* 0x0000888063047816 */ /* 0x020fca00000000ff */
[----:B------:R-:W-:-:S07]  /*49a0*/  IMAD R23, R4, R91, RZ ;  /* 0x0000005b04177224 */ /* 0x000fce00078e02ff */
.L_x_131:
[----:B------:R-:W-:Y:S05]  /*49b0*/  BSYNC B1 ;  /* 0x0000000000017941 */ /* 0x000fea0003800000 */
.L_x_130:
[----:B0-----:R-:W-:Y:S01]  /*49c0*/  @!P5 IMAD R5, R40, R90, R23 ;  /* 0x0000005a2805d224 */ /* 0x001fe200078e0217 */
[----:B------:R-:W-:Y:S04]  /*49d0*/  BSSY B1, `(.L_x_132) ;  /* 0x0000006000017945 */ /* 0x000fe80003800000 */
[----:B------:R0:W-:Y:S01]  /*49e0*/  @!P5 STG.E.U8 desc[UR36][R6.64+0x20], R5 ;  /* 0x000020050600d986 */ /* 0x0001e2000c101124 */
[----:B------:R-:W-:Y:S05]  /*49f0*/  @P1 BRA `(.L_x_133) ;  /* 0x00000000000c1947 */ /* 0x000fea0003800000 */
[----:B------:R-:W5:Y:S02]  /*4a00*/  LDG.E.U8 R99, desc[UR36][R10.64+0x21] ;  /* 0x000021240a637981 */ /* 0x000f64000c1e1100 */
[----:B-----5:R-:W-:-:S05]  /*4a10*/  PRMT R4, R99, 0x8880, RZ ;  /* 0x0000888063047816 */ /* 0x020fca00000000ff */
[----:B------:R-:W-:-:S07]  /*4a20*/  IMAD R23, R4, R91, RZ ;  /* 0x0000005b04177224 */ /* 0x000fce00078e02ff */
.L_x_133:
[----:B------:R-:W-:Y:S05]  /*4a30*/  BSYNC B1 ;  /* 0x0000000000017941 */ /* 0x000fea0003800000 */
.L_x_132:
        /* <DEDUP_REMOVED lines=11> */
.L_x_135:
[----:B------:R-:W-:Y:S05]  /*4af0*/  BSYNC B1 ;  /* 0x0000000000017941 */ /* 0x000fea0003800000 */
.L_x_134:
[----:B0-----:R-:W-:Y:S01]  /*4b00*/  @!P4 IMAD R5, R42, R90, R23 ;  /* 0x0000005a2a05c224 */ /* 0x001fe200078e0217 */
[----:B------:R-:W-:Y:S04]  /*4b10*/  BSSY B1, `(.L_x_136) ;  /* 0x0000006000017945 */ /* 0x000fe80003800000 */
[----:B------:R0:W-:Y:S01]  /*4b20*/  @!P4 STG.E.U8 desc[UR36][R8.64+0x20], R5 ;  /* 0x000020050800c986 */ /* 0x0001e2000c101124 */
[----:B------:R-:W-:Y:S05]  /*4b30*/  @P3 BRA `(.L_x_137) ;  /* 0x00000000000c3947 */ /* 0x000fea0003800000 */
[----:B------:R-:W5:Y:S02]  /*4b40*/  LDG.E.U8 R99, desc[UR36][R12.64+0x21] ;  /* 0x000021240c637981 */ /* 0x000f64000c1e1100 */
[----:B-----5:R-:W-:-:S05]  /*4b50*/  PRMT R4, R99, 0x8880, RZ ;  /* 0x0000888063047816 */ /* 0x020fca00000000ff */
[----:B------:R-:W-:-:S07]  /*4b60*/  IMAD R23, R4, R91, RZ ;  /* 0x0000005b04177224 */ /* 0x000fce00078e02ff */
.L_x_137:
[----:B------:R-:W-:Y:S05]  /*4b70*/  BSYNC B1 ;  /* 0x0000000000017941 */ /* 0x000fea0003800000 */
.L_x_136:
[----:B------:R-:W-:Y:S01]  /*4b80*/  @!P3 IMAD R43, R43, R90, R23 ;  /* 0x0000005a2b2bb224 */ /* 0x000fe200078e0217 */
[----:B------:R-:W-:Y:S04]  /*4b90*/  BSSY B1, `(.L_x_138) ;  /* 0x0000006000017945 */ /* 0x000fe80003800000 */
[----:B------:R0:W-:Y:S01]  /*4ba0*/  @!P3 STG.E.U8 desc[UR36][R8.64+0x21], R43 ;  /* 0x0000212b0800b986 */ /* 0x0001e2000c101124 */
[----:B------:R-:W-:Y:S05]  /*4bb0*/  @P5 BRA `(.L_x_139) ;  /* 0x00000000000c5947 */ /* 0x000fea0003800000 */
[----:B------:R-:W5:Y:S02]  /*4bc0*/  LDG.E.U8 R99, desc[UR36][R10.64+0x28] ;  /* 0x000028240a637981 */ /* 0x000f64000c1e1100 */
[----:B-----5:R-:W-:-:S05]  /*4bd0*/  PRMT R4, R99, 0x8880, RZ ;  /* 0x0000888063047816 */ /* 0x020fca00000000ff */
[----:B------:R-:W-:-:S07]  /*4be0*/  IMAD R23, R4, R91, RZ ;  /* 0x0000005b04177224 */ /* 0x000fce00078e02ff */
.L_x_139:
[----:B------:R-:W-:Y:S05]  /*4bf0*/  BSYNC B1 ;  /* 0x0000000000017941 */ /* 0x000fea0003800000 */
.L_x_138:
[----:B0-----:R-:W-:Y:S01]  /*4c00*/  @!P5 IMAD R5, R44, R90, R23 ;  /* 0x0000005a2c05d224 */ /* 0x001fe200078e0217 */
[----:B------:R-:W-:Y:S04]  /*4c10*/  BSSY B1, `(.L_x_140) ;  /* 0x0000006000017945 */ /* 0x000fe80003800000 */
[----:B------:R0:W-:Y:S01]  /*4c20*/  @!P5 STG.E.U8 desc[UR36][R6.64+0x28], R5 ;  /* 0x000028050600d986 */ /* 0x0001e2000c101124 */
[----:B------:R-:W-:Y:S05]  /*4c30*/  @P1 BRA `(.L_x_141) ;  /* 0x00000000000c1947 */ /* 0x000fea0003800000 */
[----:B------:R-:W5:Y:S02]  /*4c40*/  LDG.E.U8 R99, desc[UR36][R10.64+0x29] ;  /* 0x000029240a637981 */ /* 0x000f64000c1e1100 */
[----:B-----5:R-:W-:-:S05]  /*4c50*/  PRMT R4, R99, 0x8880, RZ ;  /* 0x0000888063047816 */ /* 0x020fca00000000ff */
[----:B------:R-:W-:-:S07]  /*4c60*/  IMAD R23, R4, R91, RZ ;  /* 0x0000005b04177224 */ /* 0x000fce00078e02ff */
.L_x_141:
[----:B------:R-:W-:Y:S05]  /*4c70*/  BSYNC B1 ;  /* 0x0000000000017941 */ /* 0x000fea0003800000 */
.L_x_140:
        /* <DEDUP_REMOVED lines=11> */
.L_x_143:
[----:B------:R-:W-:Y:S05]  /*4d30*/  BSYNC B1 ;  /* 0x0000000000017941 */ /* 0x000fea0003800000 */
.L_x_142:
[----:B0-----:R-:W-:Y:S01]  /*4d40*/  @!P4 IMAD R5, R46, R90, R23 ;  /* 0x0000005a2e05c224 */ /* 0x001fe200078e0217 */
[----:B------:R-:W-:Y:S04]  /*4d50*/  BSSY B1, `(.L_x_144) ;  /* 0x0000006000017945 */ /* 0x000fe80003800000 */
[----:B------:R0:W-:Y:S01]  /*4d60*/  @!P4 STG.E.U8 desc[UR36][R8.64+0x28], R5 ;  /* 0x000028050800c986 */ /* 0x0001e2000c101124 */
[----:B------:R-:W-:Y:S05]  /*4d70*/  @P3 BRA `(.L_x_145) ;  /* 0x00000000000c3947 */ /* 0x000fea0003800000 */
[----:B------:R-:W5:Y:S02]  /*4d80*/  LDG.E.U8 R99, desc[UR36][R12.64+0x29] ;  /* 0x000029240c637981 */ /* 0x000f64000c1e1100 */
[----:B-----5:R-:W-:-:S05]  /*4d90*/  PRMT R4, R99, 0x8880, RZ ;  /* 0x0000888063047816 */ /* 0x020fca00000000ff */
[----:B------:R-:W-:-:S07]  /*4da0*/  IMAD R23, R4, R91, RZ ;  /* 0x0000005b04177224 */ /* 0x000fce00078e02ff */
.L_x_145:
[----:B------:R-:W-:Y:S05]  /*4db0*/  BSYNC B1 ;  /* 0x0000000000017941 */ /* 0x000fea0003800000 */
.L_x_144:
[----:B------:R-:W-:Y:S01]  /*4dc0*/  @!P3 IMAD R47, R47, R90, R23 ;  /* 0x0000005a2f2fb224 */ /* 0x000fe200078e0217 */
[----:B------:R-:W-:Y:S04]  /*4dd0*/  BSSY B1, `(.L_x_146) ;  /* 0x0000006000017945 */ /* 0x000fe80003800000 */
[----:B------:R0:W-:Y:S01]  /*4de0*/  @!P3 STG.E.U8 desc[UR36][R8.64+0x29], R47 ;  /* 0x0000292f0800b986 */ /* 0x0001e2000c101124 */
[----:B------:R-:W-:Y:S05]  /*4df0*/  @P5 BRA `(.L_x_147) ;  /* 0x00000000000c5947 */ /* 0x000fea0003800000 */
[----:B------:R-:W5:Y:S02]  /*4e00*/  LDG.E.U8 R99, desc[UR36][R10.64+0x30] ;  /* 0x000030240a637981 */ /* 0x000f64000c1e1100 */
[----:B-----5:R-:W-:-:S05]  /*4e10*/  PRMT R4, R99, 0x8880, RZ ;  /* 0x0000888063047816 */ /* 0x020fca00000000ff */
[----:B------:R-:W-:-:S07]  /*4e20*/  IMAD R23, R4, R91, RZ ;  /* 0x0000005b04177224 */ /* 0x000fce00078e02ff */
.L_x_147:
[----:B------:R-:W-:Y:S05]  /*4e30*/  BSYNC B1 ;  /* 0x0000000000017941 */ /* 0x000fea0003800000 */
.L_x_146:
[----:B0-----:R-:W-:Y:S01]  /*4e40*/  @!P5 IMAD R5, R48, R90, R23 ;  /* 0x0000005a3005d224 */ /* 0x001fe200078e0217 */
[----:B------:R-:W-:Y:S04]  /*4e50*/  BSSY B1, `(.L_x_148) ;  /* 0x0000006000017945 */ /* 0x000fe80003800000 */
[----:B------:R0:W-:Y:S01]  /*4e60*/  @!P5 STG.E.U8 desc[UR36][R6.64+0x30], R5 ;  /* 0x000030050600d986 */ /* 0x0001e2000c101124 */
[----:B------:R-:W-:Y:S05]  /*4e70*/  @P1 BRA `(.L_x_149) ;  /* 0x00000000000c1947 */ /* 0x000fea0003800000 */
[----:B------:R-:W5:Y:S02]  /*4e80*/  LDG.E.U8 R99, desc[UR36][R10.64+0x31] ;  /* 0x000031240a637981 */ /* 0x000f64000c1e1100 */
[----:B-----5:R-:W-:-:S05]  /*4e90*/  PRMT R4, R99, 0x8880, RZ ;  /* 0x0000888063047816 */ /* 0x020fca00000000ff */
[----:B------:R-:W-:-:S07]  /*4ea0*/  IMAD R23, R4, R91, RZ ;  /* 0x0000005b04177224 */ /* 0x000fce00078e02ff */
.L_x_149:
[----:B------:R-:W-:Y:S05]  /*4eb0*/  BSYNC B1 ;  /* 0x0000000000017941 */ /* 0x000fea0003800000 */
.L_x_148:
[----:B------:R-:W-:Y:S01]  /*4ec0*/  ISETP.LT.OR P4, PT, R3, 0x31, !P0 ;  /* 0x000000310300780c */ /* 0x000fe20004781670 */
[----:B------:R-:W-:Y:S01]  /*4ed0*/  @!P1 IMAD R49, R49, R90, R23 ;  /* 0x0000005a31319224 */ /* 0x000fe200078e0217 */
[----:B------:R-:W-:Y:S01]  /*4ee0*/  BSSY B1, `(.L_x_150) ;  /* 0x000000a000017945 */ /* 0x000fe20003800000 */
[C---:B------:R-:W-:Y:S02]  /*4ef0*/  ISETP.LT.OR P3, PT, R3.reuse, 0x32, !P0 ;  /* 0x000000320300780c */ /* 0x040fe40004761670 */
[C---:B------:R-:W-:Y:S01]  /*4f00*/  ISETP.LT.OR P5, PT, R3.reuse, 0x39, !P0 ;  /* 0x000000390300780c */ /* 0x040fe200047a1670 */
[----:B------:R0:W-:Y:S01]  /*4f10*/  @!P1 STG.E.U8 desc[UR36][R6.64+0x31], R49 ;  /* 0x0000313106009986 */ /* 0x0001e2000c101124 */
[C---:B------:R-:W-:Y:S02]  /*4f20*/  ISETP.LT.OR P1, PT, R3.reuse, 0x39, !P2 ;  /* 0x000000390300780c */ /* 0x040fe40005721670 */
[----:B------:R-:W-:-:S04]  /*4f30*/  ISETP.LT.OR P2, PT, R3, 0x3a, !P2 ;  /* 0x0000003a0300780c */ /* 0x000fc80005741670 */
[----:B------:R-:W-:Y:S09]  /*4f40*/  @P4 BRA `(.L_x_151) ;  /* 0x00000000000c4947 */ /* 0x000ff20003800000 */
[----:B------:R-:W5:Y:S02]  /*4f50*/  LDG.E.U8 R99, desc[UR36][R12.64+0x30] ;  /* 0x000030240c637981 */ /* 0x000f64000c1e1100 */
[----:B-----5:R-:W-:-:S05]  /*4f60*/  PRMT R4, R99, 0x8880, RZ ;  /* 0x0000888063047816 */ /* 0x020fca00000000ff */
[----:B------:R-:W-:-:S07]  /*4f70*/  IMAD R23, R4, R91, RZ ;  /* 0x0000005b04177224 */ /* 0x000fce00078e02ff */
.L_x_151:
[----:B------:R-:W-:Y:S05]  /*4f80*/  BSYNC B1 ;  /* 0x0000000000017941 */ /* 0x000fea0003800000 */
.L_x_150:
[----:B0-----:R-:W-:Y:S01]  /*4f90*/  @!P4 IMAD R5, R50, R90, R23 ;  /* 0x0000005a3205c224 */ /* 0x001fe200078e0217 */
[----:B------:R-:W-:Y:S04]  /*4fa0*/  BSSY B1, `(.L_x_152) ;  /* 0x0000006000017945 */ /* 0x000fe80003800000 */
[----:B------:R0:W-:Y:S01]  /*4fb0*/  @!P4 STG.E.U8 desc[UR36][R8.64+0x30], R5 ;  /* 0x000030050800c986 */ /* 0x0001e2000c101124 */
[----:B------:R-:W-:Y:S05]  /*4fc0*/  @P3 BRA `(.L_x_153) ;  /* 0x00000000000c3947 */ /* 0x000fea0003800000 */
[----:B------:R-:W5:Y:S02]  /*4fd0*/  LDG.E.U8 R99, desc[UR36][R12.64+0x31] ;  /* 0x000031240c637981 */ /* 0x000f64000c1e1100 */
[----:B-----5:R-:W-:-:S05]  /*4fe0*/  PRMT R4, R99, 0x8880, RZ ;  /* 0x0000888063047816 */ /* 0x020fca00000000ff */
[----:B------:R-:W-:-:S07]  /*4ff0*/  IMAD R23, R4, R91, RZ ;  /* 0x0000005b04177224 */ /* 0x000fce00078e02ff */
.L_x_153:
[----:B------:R-:W-:Y:S05]  /*5000*/  BSYNC B1 ;  /* 0x0000000000017941 */ /* 0x000fea0003800000 */
.L_x_152:
[----:B------:R-:W-:Y:S01]  /*5010*/  @!P3 IMAD R51, R51, R90, R23 ;  /* 0x0000005a3333b224 */ /* 0x000fe200078e0217 */
[----:B------:R-:W-:Y:S04]  /*5020*/  BSSY B1, `(.L_x_154) ;  /* 0x0000006000017945 */ /* 0x000fe80003800000 */
[----:B------:R0:W-:Y:S01]  /*5030*/  @!P3 STG.E.U8 desc[UR36][R8.64+0x31], R51 ;  /* 0x000031330800b986 */ /* 0x0001e2000c101124 */
[----:B------:R-:W-:Y:S05]  /*5040*/  @P1 BRA `(.L_x_155) ;  /* 0x00000000000c1947 */ /* 0x000fea0003800000 */
[----:B------:R-:W5:Y:S02]  /*5050*/  LDG.E.U8 R99, desc[UR36][R10.64+0x38] ;  /* 0x000038240a637981 */ /* 0x000f64000c1e1100 */
[----:B-----5:R-:W-:-:S05]  /*5060*/  PRMT R4, R99, 0x8880, RZ ;  /* 0x0000888063047816 */ /* 0x020fca00000000ff */
[----:B------:R-:W-:-:S07]  /*5070*/  IMAD R23, R4, R91, RZ ;  /* 0x0000005b04177224 */ /* 0x000fce00078e02ff */
.L_x_155:
[----:B------:R-:W-:Y:S05]  /*5080*/  BSYNC B1 ;  /* 0x0000000000017941 */ /* 0x000fea0003800000 */
.L_x_154:
[----:B0-----:R-:W-:Y:S01]  /*5090*/  @!P1 IMAD R5, R52, R90, R23 ;  /* 0x0000005a34059224 */ /* 0x001fe200078e0217 */
[----:B------:R-:W-:Y:S04]  /*50a0*/  BSSY B1, `(.L_x_156) ;  /* 0x0000006000017945 */ /* 0x000fe80003800000 */
[----:B------:R0:W-:Y:S01]  /*50b0*/  @!P1 STG.E.U8 desc[UR36][R6.64+0x38], R5 ;  /* 0x0000380506009986 */ /* 0x0001e2000c101124 */
[----:B------:R-:W-:Y:S05]  /*50c0*/  @P2 BRA `(.L_x_157) ;  /* 0x00000000000c2947 */ /* 0x000fea0003800000 */
[----:B------:R-:W5:Y:S02]  /*50d0*/  LDG.E.U8 R99, desc[UR36][R10.64+0x39] ;  /* 0x000039240a637981 */ /* 0x000f64000c1e1100 */
[----:B-----5:R-:W-:-:S05]  /*50e0*/  PRMT R4, R99, 0x8880, RZ ;  /* 0x0000888063047816 */ /* 0x020fca00000000ff */
[----:B------:R-:W-:-:S07]  /*50f0*/  IMAD R23, R4, R91, RZ ;  /* 0x0000005b04177224 */ /* 0x000fce00078e02ff */
.L_x_157:
[----:B------:R-:W-:Y:S05]  /*5100*/  BSYNC B1 ;  /* 0x0000000000017941 */ /* 0x000fea0003800000 */
.L_x_156:
[----:B------:R-:W-:Y:S01]  /*5110*/  @!P2 IMAD R53, R53, R90, R23 ;  /* 0x0000005a3535a224 */ /* 0x000fe200078e0217 */
[----:B------:R-:W-:Y:S04]  /*5120*/  BSSY B1, `(.L_x_158) ;  /* 0x0000006000017945 */ /* 0x000fe80003800000 */
[----:B------:R0:W-:Y:S01]  /*5130*/  @!P2 STG.E.U8 desc[UR36][R6.64+0x39], R53 ;  /* 0x000039350600a986 */ /* 0x0001e2000c101124 */
[----:B------:R-:W-:Y:S05]  /*5140*/  @P5 BRA `(.L_x_159) ;  /* 0x00000000000c5947 */ /* 0x000fea0003800000 */
[----:B------:R-:W5:Y:S02]  /*5150*/  LDG.E.U8 R99, desc[UR36][R12.64+0x38] ;  /* 0x000038240c637981 */ /* 0x000f64000c1e1100 */
[----:B-----5:R-:W-:-:S05]  /*5160*/  PRMT R4, R99, 0x8880, RZ ;  /* 0x0000888063047816 */ /* 0x020fca00000000ff */
[----:B------:R-:W-:-:S07]  /*5170*/  IMAD R23, R4, R91, RZ ;  /* 0x0000005b04177224 */ /* 0x000fce00078e02ff */
.L_x_159:
[----:B------:R-:W-:Y:S05]  /*5180*/  BSYNC B1 ;  /* 0x0000000000017941 */ /* 0x000fea0003800000 */
.L_x_158:
[----:B0-----:R-:W-:Y:S01]  /*5190*/  @!P5 IMAD R5, R54, R90, R23 ;  /* 0x0000005a3605d224 */ /* 0x001fe200078e0217 */
[----:B------:R-:W-:Y:S01]  /*51a0*/  ISETP.LT.OR P0, PT, R3, 0x3a, !P0 ;  /* 0x0000003a0300780c */ /* 0x000fe20004701670 */
[----:B------:R-:W-:Y:S03]  /*51b0*/  BSSY B1, `(.L_x_160) ;  /* 0x0000006000017945 */ /* 0x000fe60003800000 */
[----:B------:R0:W-:Y:S09]  /*51c0*/  @!P5 STG.E.U8 desc[UR36][R8.64+0x38], R5 ;  /* 0x000038050800d986 */ /* 0x0001f2000c101124 */
[----:B------:R-:W-:Y:S05]  /*51d0*/  @P0 BRA `(.L_x_161) ;  /* 0x00000000000c0947 */ /* 0x000fea0003800000 */
[----:B------:R-:W5:Y:S02]  /*51e0*/  LDG.E.U8 R99, desc[UR36][R12.64+0x39] ;  /* 0x000039240c637981 */ /* 0x000f64000c1e1100 */
[----:B-----5:R-:W-:-:S05]  /*51f0*/  PRMT R4, R99, 0x8880, RZ ;  /* 0x0000888063047816 */ /* 0x020fca00000000ff */
[----:B------:R-:W-:-:S07]  /*5200*/  IMAD R23, R4, R91, RZ ;  /* 0x0000005b04177224 */ /* 0x000fce00078e02ff */
.L_x_161:
[----:B------:R-:W-:Y:S05]  /*5210*/  BSYNC B1 ;  /* 0x0000000000017941 */ /* 0x000fea0003800000 */
.L_x_160:
[----:B------:R-:W-:Y:S01]  /*5220*/  IMAD R23, R55, R90, R23 ;  /* 0x0000005a37177224 */ /* 0x000fe200078e0217 */
[----:B------:R-:W-:Y:S06]  /*5230*/  @P0 BRA `(.L_x_162) ;  /* 0x0000000c00180947 */ /* 0x000fec0003800000 */
[----:B------:R0:W-:Y:S01]  /*5240*/  STG.E.U8 desc[UR36][R8.64+0x39], R23 ;  /* 0x0000391708007986 */ /* 0x0001e2000c101124 */
[----:B------:R-:W-:Y:S05]  /*5250*/  BRA `(.L_x_162) ;  /* 0x0000000c00107947 */ /* 0x000fea0003800000 */
.L_x_33:
[C---:B------:R-:W-:Y:S02]  /*5260*/  ISETP.GE.AND P2, PT, R110.reuse, 0x1, PT ;  /* 0x000000016e00780c */ /* 0x040fe40003f46270 */
[----:B------:R-:W-:Y:S02]  /*5270*/  ISETP.GE.AND P1, PT, R110, 0x9, PT ;  /* 0x000000096e00780c */ /* 0x000fe40003f26270 */
[C---:B------:R-:W-:Y:S02]  /*5280*/  ISETP.LT.OR P4, PT, R3.reuse, 0x1, !P2 ;  /* 0x000000010300780c */ /* 0x040fe40005781670 */
[C---:B------:R-:W-:Y:S02]  /*5290*/  ISETP.LT.OR P5, PT, R3.reuse, 0x2, !P2 ;  /* 0x000000020300780c */ /* 0x040fe400057a1670 */
[C---:B------:R-:W-:Y:S02]  /*52a0*/  ISETP.LT.OR P0, PT, R3.reuse, 0x1, !P1 ;  /* 0x000000010300780c */ /* 0x040fe40004f01670 */
[----:B------:R-:W-:-:S07]  /*52b0*/  ISETP.LT.OR P3, PT, R3, 0x2, !P1 ;  /* 0x000000020300780c */ /* 0x000fce0004f61670 */
[-C--:B------:R-:W-:Y:S02]  /*52c0*/  @!P4 IMAD R11, R56, R90.reuse, RZ ;  /* 0x0000005a380bc224 */ /* 0x080fe400078e02ff */
[-C--:B------:R-:W-:Y:S02]  /*52d0*/  @!P5 IMAD R57, R57, R90.reuse, RZ ;  /* 0x0000005a3939d224 */ /* 0x080fe400078e02ff */
[-C--:B------:R-:W-:Y:S01]  /*52e0*/  @!P0 IMAD R13, R58, R90.reuse, RZ ;  /* 0x0000005a3a0d8224 */ /* 0x080fe200078e02ff */
[----:B------:R0:W-:Y:S01]  /*52f0*/  @!P4 STG.E.U8 desc[UR36][R14.64], R11 ;  /* 0x0000000b0e00c986 */ /* 0x0001e2000c101124 */
[----:B------:R-:W-:Y:S01]  /*5300*/  ISETP.LT.OR P4, PT, R3, 0x9, !P2 ;  /* 0x000000090300780c */ /* 0x000fe20005781670 */
[----:B------:R-:W-:Y:S02]  /*5310*/  @!P3 IMAD R59, R59, R90, RZ ;  /* 0x0000005a3b3bb224 */ /* 0x000fe400078e02ff */
[----:B------:R-:W-:Y:S01]  /*5320*/  @!P5 STG.E.U8 desc[UR36][R14.64+0x1], R57 ;  /* 0x000001390e00d986 */ /* 0x000fe2000c101124 */
[----:B------:R-:W-:-:S03]  /*5330*/  ISETP.LT.OR P5, PT, R3, 0xa, !P2 ;  /* 0x0000000a0300780c */ /* 0x000fc600057a1670 */
[----:B------:R1:W-:Y:S01]  /*5340*/  @!P0 STG.E.U8 desc[UR36][R4.64], R13 ;  /* 0x0000000d04008986 */ /* 0x0003e2000c101124 */
[----:B------:R-:W-:-:S03]  /*5350*/  ISETP.LT.OR P0, PT, R3, 0x9, !P1 ;  /* 0x000000090300780c */ /* 0x000fc60004f01670 */
[----:B------:R-:W-:Y:S01]  /*5360*/  @!P3 STG.E.U8 desc[UR36][R4.64+0x1], R59 ;  /* 0x0000013b0400b986 */ /* 0x000fe2000c101124 */
[----:B------:R-:W-:Y:S01]  /*5370*/  ISETP.LT.OR P3, PT, R3, 0xa, !P1 ;  /* 0x0000000a0300780c */ /* 0x000fe20004f61670 */
[----:B------:R-:W-:-:S04]  /*5380*/  @!P4 IMAD R21, R60, R90, RZ ;  /* 0x0000005a3c15c224 */ /* 0x000fc800078e02ff */
[-C--:B------:R-:W-:Y:S01]  /*5390*/  @!P5 IMAD R61, R61, R90.reuse, RZ ;  /* 0x0000005a3d3dd224 */ /* 0x080fe200078e02ff */
[----:B------:R2:W-:Y:S01]  /*53a0*/  @!P4 STG.E.U8 desc[UR36][R14.64+0x8], R21 ;  /* 0x000008150e00c986 */ /* 0x0005e2000c101124 */
[C---:B------:R-:W-:Y:S02]  /*53b0*/  ISETP.LT.OR P4, PT, R3.reuse, 0x11, !P2 ;  /* 0x000000110300780c */ /* 0x040fe40005781670 */
[-C--:B0-----:R-:W-:Y:S01]  /*53c0*/  @!P0 IMAD R11, R62, R90.reuse, RZ ;  /* 0x0000005a3e0b8224 */ /* 0x081fe200078e02ff */
[----:B------:R-:W-:Y:S01]  /*53d0*/  @!P5 STG.E.U8 desc[UR36][R14.64+0x9], R61 ;  /* 0x0000093d0e00d986 */ /* 0x000fe2000c101124 */
[----:B------:R-:W-:Y:S02]  /*53e0*/  ISETP.LT.OR P5, PT, R3, 0x12, !P2 ;  /* 0x000000120300780c */ /* 0x000fe400057a1670 */
[----:B------:R-:W-:Y:S01]  /*53f0*/  @!P3 IMAD R63, R63, R90, RZ ;  /* 0x0000005a3f3fb224 */ /* 0x000fe200078e02ff */
[----:B------:R0:W-:Y:S01]  /*5400*/  @!P0 STG.E.U8 desc[UR36][R4.64+0x8], R11 ;  /* 0x0000080b04008986 */ /* 0x0001e2000c101124 */
[----:B------:R-:W-:-:S03]  /*5410*/  ISETP.LT.OR P0, PT, R3, 0x11, !P1 ;  /* 0x000000110300780c */ /* 0x000fc60004f01670 */
[----:B------:R-:W-:Y:S01]  /*5420*/  @!P3 STG.E.U8 desc[UR36][R4.64+0x9], R63 ;  /* 0x0000093f0400b986 */ /* 0x000fe2000c101124 */
[----:B------:R-:W-:Y:S01]  /*5430*/  ISETP.LT.OR P3, PT, R3, 0x12, !P1 ;  /* 0x000000120300780c */ /* 0x000fe20004f61670 */
[----:B-1----:R-:W-:-:S04]  /*5440*/  @!P4 IMAD R13, R64, R90, RZ ;  /* 0x0000005a400dc224 */ /* 0x002fc800078e02ff */
[-C--:B------:R-:W-:Y:S01]  /*5450*/  @!P5 IMAD R65, R65, R90.reuse, RZ ;  /* 0x0000005a4141d224 */ /* 0x080fe200078e02ff */
[----:B------:R1:W-:Y:S01]  /*5460*/  @!P4 STG.E.U8 desc[UR36][R14.64+0x10], R13 ;  /* 0x0000100d0e00c986 */ /* 0x0003e2000c101124 */
[C---:B------:R-:W-:Y:S02]  /*5470*/  ISETP.LT.OR P4, PT, R3.reuse, 0x19, !P2 ;  /* 0x000000190300780c */ /* 0x040fe40005781670 */
[-C--:B--2---:R-:W-:Y:S01]  /*5480*/  @!P0 IMAD R21, R66, R90.reuse, RZ ;  /* 0x0000005a42158224 */ /* 0x084fe200078e02ff */
[----:B------:R-:W-:Y:S01]  /*5490*/  @!P5 STG.E.U8 desc[UR36][R14.64+0x11], R65 ;  /* 0x000011410e00d986 */ /* 0x000fe2000c101124 */
[----:B------:R-:W-:Y:S02]  /*54a0*/  ISETP.LT.OR P5, PT, R3, 0x1a, !P2 ;  /* 0x0000001a0300780c */ /* 0x000fe400057a1670 */
[----:B------:R-:W-:Y:S01]  /*54b0*/  @!P3 IMAD R67, R67, R90, RZ ;  /* 0x0000005a4343b224 */ /* 0x000fe200078e02ff */
[----:B------:R2:W-:Y:S01]  /*54c0*/  @!P0 STG.E.U8 desc[UR36][R4.64+0x10], R21 ;  /* 0x0000101504008986 */ /* 0x0005e2000c101124 */
[----:B------:R-:W-:-:S03]  /*54d0*/  ISETP.LT.OR P0, PT, R3, 0x19, !P1 ;  /* 0x000000190300780c */ /* 0x000fc60004f01670 */
[----:B------:R-:W-:Y:S01]  /*54e0*/  @!P3 STG.E.U8 desc[UR36][R4.64+0x11], R67 ;  /* 0x000011430400b986 */ /* 0x000fe2000c101124 */
[----:B------:R-:W-:Y:S01]  /*54f0*/  ISETP.LT.OR P3, PT, R3, 0x1a, !P1 ;  /* 0x0000001a0300780c */ /* 0x000fe20004f61670 */
[----:B0-----:R-:W-:-:S04]  /*5500*/  @!P4 IMAD R11, R68, R90, RZ ;  /* 0x0000005a440bc224 */ /* 0x001fc800078e02ff */
[-C--:B------:R-:W-:Y:S01]  /*5510*/  @!P5 IMAD R69, R69, R90.reuse, RZ ;  /* 0x0000005a4545d224 */ /* 0x080fe200078e02ff */
[----:B------:R0:W-:Y:S01]  /*5520*/  @!P4 STG.E.U8 desc[UR36][R14.64+0x18], R11 ;  /* 0x0000180b0e00c986 */ /* 0x0001e2000c101124 */
[C---:B------:R-:W-:Y:S02]  /*5530*/  ISETP.LT.OR P4, PT, R3.reuse, 0x21, !P2 ;  /* 0x000000210300780c */ /* 0x040fe40005781670 */
[-C--:B-1----:R-:W-:Y:S01]  /*5540*/  @!P0 IMAD R13, R70, R90.reuse, RZ ;  /* 0x0000005a460d8224 */ /* 0x082fe200078e02ff */
[----:B------:R-:W-:Y:S01]  /*5550*/  @!P5 STG.E.U8 desc[UR36][R14.64+0x19], R69 ;  /* 0x000019450e00d986 */ /* 0x000fe2000c101124 */
[----:B------:R-:W-:Y:S02]  /*5560*/  ISETP.LT.OR P5, PT, R3, 0x22, !P2 ;  /* 0x000000220300780c */ /* 0x000fe400057a1670 */
[----:B------:R-:W-:Y:S01]  /*5570*/  @!P3 IMAD R71, R71, R90, RZ ;  /* 0x0000005a4747b224 */ /* 0x000fe200078e02ff */
[----:B------:R1:W-:Y:S01]  /*5580*/  @!P0 STG.E.U8 desc[UR36][R4.64+0x18], R13 ;  /* 0x0000180d04008986 */ /* 0x0003e2000c101124 */
[----:B------:R-:W-:-:S03]  /*5590*/  ISETP.LT.OR P0, PT, R3, 0x21, !P1 ;  /* 0x000000210300780c */ /* 0x000fc60004f01670 */
[----:B------:R-:W-:Y:S01]  /*55a0*/  @!P3 STG.E.U8 desc[UR36][R4.64+0x19], R71 ;  /* 0x000019470400b986 */ /* 0x000fe2000c101124 */
[----:B------:R-:W-:Y:S01]  /*55b0*/  ISETP.LT.OR P3, PT, R3, 0x22, !P1 ;  /* 0x000000220300780c */ /* 0x000fe20004f61670 */
[----:B--2---:R-:W-:-:S04]  /*55c0*/  @!P4 IMAD R21, R72, R90, RZ ;  /* 0x0000005a4815c224 */ /* 0x004fc800078e02ff */
        /* <DEDUP_REMOVED lines=32> */
[----:B------:R-:W-:-:S02]  /*57d0*/  ISETP.GE.AND P0, PT, R110, 0x81, PT ;  /* 0x000000816e00780c */ /* 0x000fc40003f06270 */
[C---:B------:R-:W-:Y:S01]  /*57e0*/  ISETP.LT.OR P5, PT, R3.reuse, 0x39, !P1 ;  /* 0x000000390300780c */ /* 0x040fe20004fa1670 */
[----:B------:R-:W-:Y:S01]  /*57f0*/  @!P3 STG.E.U8 desc[UR36][R4.64+0x31], R83 ;  /* 0x000031530400b986 */ /* 0x000fe2000c101124 */
[C---:B------:R-:W-:Y:S01]  /*5800*/  ISETP.LT.OR P1, PT, R3.reuse, 0x3a, !P1 ;  /* 0x0000003a0300780c */ /* 0x040fe20004f21670 */
[----:B--2---:R-:W-:Y:S01]  /*5810*/  @!P4 IMAD R21, R84, R90, RZ ;  /* 0x0000005a5415c224 */ /* 0x004fe200078e02ff */
[----:B------:R-:W-:-:S03]  /*5820*/  ISETP.LT.OR P3, PT, R3, 0x1, !P0 ;  /* 0x000000010300780c */ /* 0x000fc60004761670 */
[----:B------:R-:W-:Y:S01]  /*5830*/  @!P2 IMAD R85, R85, R90, RZ ;  /* 0x0000005a5555a224 */ /* 0x000fe200078e02ff */
[----:B------:R-:W-:Y:S01]  /*5840*/  @!P4 STG.E.U8 desc[UR36][R14.64+0x38], R21 ;  /* 0x000038150e00c986 */ /* 0x000fe2000c101124 */
[----:B------:R-:W-:-:S03]  /*5850*/  ISETP.LT.OR P4, PT, R3, 0x2, !P0 ;  /* 0x000000020300780c */ /* 0x000fc60004781670 */
[----:B------:R-:W-:Y:S01]  /*5860*/  @!P2 STG.E.U8 desc[UR36][R14.64+0x39], R85 ;  /* 0x000039550e00a986 */ /* 0x000fe2000c101124 */
[-C--:B0-----:R-:W-:Y:S01]  /*5870*/  @!P5 IMAD R11, R86, R90.reuse, RZ ;  /* 0x0000005a560bd224 */ /* 0x081fe200078e02ff */
[----:B------:R-:W-:Y:S01]  /*5880*/  ISETP.GE.AND P2, PT, R110, 0x89, PT ;  /* 0x000000896e00780c */ /* 0x000fe20003f46270 */
[-C--:B------:R-:W-:Y:S02]  /*5890*/  @!P1 IMAD R87, R87, R90.reuse, RZ ;  /* 0x0000005a57579224 */ /* 0x080fe400078e02ff */
[----:B-1----:R-:W-:Y:S01]  /*58a0*/  @!P3 IMAD R13, R24, R90, RZ ;  /* 0x0000005a180db224 */ /* 0x002fe200078e02ff */
[----:B------:R0:W-:Y:S01]  /*58b0*/  @!P5 STG.E.U8 desc[UR36][R4.64+0x38], R11 ;  /* 0x0000380b0400d986 */ /* 0x0001e2000c101124 */
[----:B------:R-:W-:-:S03]  /*58c0*/  ISETP.LT.OR P5, PT, R3, 0x1, !P2 ;  /* 0x000000010300780c */ /* 0x000fc600057a1670 */
[----:B------:R-:W-:Y:S01]  /*58d0*/  @!P4 IMAD R25, R25, R90, RZ ;  /* 0x0000005a1919c224 */ /* 0x000fe200078e02ff */
[----:B------:R1:W-:Y:S01]  /*58e0*/  @!P1 STG.E.U8 desc[UR36][R4.64+0x39], R87 ;  /* 0x0000395704009986 */ /* 0x0003e2000c101124 */
[----:B------:R-:W-:-:S03]  /*58f0*/  ISETP.LT.OR P1, PT, R3, 0x2, !P2 ;  /* 0x000000020300780c */ /* 0x000fc60005721670 */
[----:B------:R-:W-:Y:S01]  /*5900*/  @!P3 STG.E.U8 desc[UR36][R6.64], R13 ;  /* 0x0000000d0600b986 */ /* 0x000fe2000c101124 */
[----:B------:R-:W-:-:S03]  /*5910*/  ISETP.LT.OR P3, PT, R3, 0x9, !P0 ;  /* 0x000000090300780c */ /* 0x000fc60004761670 */
[----:B------:R-:W-:Y:S01]  /*5920*/  @!P4 STG.E.U8 desc[UR36][R6.64+0x1], R25 ;  /* 0x000001190600c986 */ /* 0x000fe2000c101124 */
[----:B------:R-:W-:Y:S01]  /*5930*/  ISETP.LT.OR P4, PT, R3, 0xa, !P0 ;  /* 0x0000000a0300780c */ /* 0x000fe20004781670 */
[----:B0-----:R-:W-:-:S04]  /*5940*/  @!P5 IMAD R11, R26, R90, RZ ;  /* 0x0000005a1a0bd224 */ /* 0x001fc800078e02ff */
[-C--:B------:R-:W-:Y:S01]  /*5950*/  @!P1 IMAD R27, R27, R90.reuse, RZ ;  /* 0x0000005a1b1b9224 */ /* 0x080fe200078e02ff */
[----:B------:R0:W-:Y:S01]  /*5960*/  @!P5 STG.E.U8 desc[UR36][R8.64], R11 ;  /* 0x0000000b0800d986 */ /* 0x0001e2000c101124 */
[C---:B------:R-:W-:Y:S02]  /*5970*/  ISETP.LT.OR P5, PT, R3.reuse, 0x9, !P2 ;  /* 0x000000090300780c */ /* 0x040fe400057a1670 */
[-C--:B------:R-:W-:Y:S01]  /*5980*/  @!P3 IMAD R15, R28, R90.reuse, RZ ;  /* 0x0000005a1c0fb224 */ /* 0x080fe200078e02ff */
[----:B------:R-:W-:Y:S01]  /*5990*/  @!P1 STG.E.U8 desc[UR36][R8.64+0x1], R27 ;  /* 0x0000011b08009986 */ /* 0x000fe2000c101124 */
[----:B------:R-:W-:Y:S02]  /*59a0*/  ISETP.LT.OR P1, PT, R3, 0xa, !P2 ;  /* 0x0000000a0300780c */ /* 0x000fe40005721670 */
[----:B------:R-:W-:Y:S01]  /*59b0*/  @!P4 IMAD R29, R29, R90, RZ ;  /* 0x0000005a1d1dc224 */ /* 0x000fe200078e02ff */
[----:B------:R-:W-:Y:S01]  /*59c0*/  @!P3 STG.E.U8 desc[UR36][R6.64+0x8], R15 ;  /* 0x0000080f0600b986 */ /* 0x000fe2000c101124 */
[----:B------:R-:W-:-:S03]  /*59d0*/  ISETP.LT.OR P3, PT, R3, 0x11, !P0 ;  /* 0x000000110300780c */ /* 0x000fc60004761670 */
[----:B------:R-:W-:Y:S01]  /*59e0*/  @!P4 STG.E.U8 desc[UR36][R6.64+0x9], R29 ;  /* 0x0000091d0600c986 */ /* 0x000fe2000c101124 */
[----:B------:R-:W-:Y:S01]  /*59f0*/  ISETP.LT.OR P4, PT, R3, 0x12, !P0 ;  /* 0x000000120300780c */ /* 0x000fe20004781670 */
[----:B-1----:R-:W-:-:S04]  /*5a00*/  @!P5 IMAD R5, R30, R90, RZ ;  /* 0x0000005a1e05d224 */ /* 0x002fc800078e02ff */
[-C--:B------:R-:W-:Y:S01]  /*5a10*/  @!P1 IMAD R31, R31, R90.reuse, RZ ;  /* 0x0000005a1f1f9224 */ /* 0x080fe200078e02ff */
[----:B------:R1:W-:Y:S01]  /*5a20*/  @!P5 STG.E.U8 desc[UR36][R8.64+0x8], R5 ;  /* 0x000008050800d986 */ /* 0x0003e2000c101124 */
[C---:B------:R-:W-:Y:S02]  /*5a30*/  ISETP.LT.OR P5, PT, R3.reuse, 0x11, !P2 ;  /* 0x000000110300780c */ /* 0x040fe400057a1670 */
[-C--:B0-----:R-:W-:Y:S01]  /*5a40*/  @!P3 IMAD R11, R32, R90.reuse, RZ ;  /* 0x0000005a200bb224 */ /* 0x081fe200078e02ff */
        /* <DEDUP_REMOVED lines=11> */
[-C--:B------:R-:W-:Y:S01]  /*5b00*/  @!P3 IMAD R13, R36, R90.reuse, RZ ;  /* 0x0000005a240db224 */ /* 0x080fe200078e02ff */
        /* <DEDUP_REMOVED lines=32> */
[----:B------:R-:W-:-:S04]  /*5d10*/  @!P1 IMAD R11, R46, R90, RZ ;  /* 0x0000005a2e0b9224 */ /* 0x000fc800078e02ff */
[-C--:B------:R-:W-:Y:S01]  /*5d20*/  @!P3 IMAD R47, R47, R90.reuse, RZ ;  /* 0x0000005a2f2fb224 */ /* 0x080fe200078e02ff */
[----:B------:R1:W-:Y:S01]  /*5d30*/  @!P1 STG.E.U8 desc[UR36][R8.64+0x28], R11 ;  /* 0x0000280b08009986 */ /* 0x0003e2000c101124 */
[----:B------:R-:W-:Y:S02]  /*5d40*/  ISETP.LT.OR P1, PT, R3, 0x31, !P2 ;  /* 0x000000310300780c */ /* 0x000fe40005721670 */
[----:B------:R-:W-:Y:S01]  /*5d50*/  @!P4 IMAD R49, R49, R90, RZ ;  /* 0x0000005a3131c224 */ /* 0x000fe200078e02ff */
[----:B------:R2:W-:Y:S01]  /*5d60*/  @!P3 STG.E.U8 desc[UR36][R8.64+0x29], R47 ;  /* 0x0000292f0800b986 */ /* 0x0005e2000c101124 */
[C---:B------:R-:W-:Y:S02]  /*5d70*/  ISETP.LT.OR P3, PT, R3.reuse, 0x39, !P0 ;  /* 0x000000390300780c */ /* 0x040fe40004761670 */
[C---:B------:R-:W-:Y:S01]  /*5d80*/  ISETP.LT.OR P0, PT, R3.reuse, 0x3a, !P0 ;  /* 0x0000003a0300780c */ /* 0x040fe20004701670 */
[----:B------:R2:W-:Y:S01]  /*5d90*/  @!P4 STG.E.U8 desc[UR36][R6.64+0x31], R49 ;  /* 0x000031310600c986 */ /* 0x0005e2000c101124 */
[----:B------:R-:W-:-:S03]  /*5da0*/  ISETP.LT.OR P4, PT, R3, 0x32, !P2 ;  /* 0x000000320300780c */ /* 0x000fc60005781670 */
[----:B------:R2:W-:Y:S01]  /*5db0*/  @!P5 STG.E.U8 desc[UR36][R6.64+0x30], R13 ;  /* 0x0000300d0600d986 */ /* 0x0005e2000c101124 */
[C---:B------:R-:W-:Y:S02]  /*5dc0*/  ISETP.LT.OR P5, PT, R3.reuse, 0x39, !P2 ;  /* 0x000000390300780c */ /* 0x040fe400057a1670 */
[----:B------:R-:W-:Y:S01]  /*5dd0*/  ISETP.LT.OR P2, PT, R3, 0x3a, !P2 ;  /* 0x0000003a0300780c */ /* 0x000fe20005741670 */
[-C--:B------:R-:W-:Y:S02]  /*5de0*/  @!P1 IMAD R3, R50, R90.reuse, RZ ;  /* 0x0000005a32039224 */ /* 0x080fe400078e02ff */
[-C--:B0-----:R-:W-:Y:S02]  /*5df0*/  @!P3 IMAD R5, R52, R90.reuse, RZ ;  /* 0x0000005a3405b224 */ /* 0x081fe400078e02ff */
[-C--:B------:R-:W-:Y:S01]  /*5e00*/  @!P0 IMAD R53, R53, R90.reuse, RZ ;  /* 0x0000005a35358224 */ /* 0x080fe200078e02ff */
[----:B------:R2:W-:Y:S01]  /*5e10*/  @!P1 STG.E.U8 desc[UR36][R8.64+0x30], R3 ;  /* 0x0000300308009986 */ /* 0x0005e2000c101124 */
[----:B------:R-:W-:-:S04]  /*5e20*/  @!P4 IMAD R51, R51, R90, RZ ;  /* 0x0000005a3333c224 */ /* 0x000fc800078e02ff */
[-C--:B-1----:R-:W-:Y:S01]  /*5e30*/  @!P5 IMAD R11, R54, R90.reuse, RZ ;  /* 0x0000005a360bd224 */ /* 0x082fe200078e02ff */
[----:B------:R2:W-:Y:S01]  /*5e40*/  @!P4 STG.E.U8 desc[UR36][R8.64+0x31], R51 ;  /* 0x000031330800c986 */ /* 0x0005e2000c101124 */
[----:B------:R-:W-:-:S03]  /*5e50*/  @!P2 IMAD R55, R55, R90, RZ ;  /* 0x0000005a3737a224 */ /* 0x000fc600078e02ff */
[----:B------:R2:W-:Y:S04]  /*5e60*/  @!P3 STG.E.U8 desc[UR36][R6.64+0x38], R5 ;  /* 0x000038050600b986 */ /* 0x0005e8000c101124 */
[----:B------:R2:W-:Y:S04]  /*5e70*/  @!P0 STG.E.U8 desc[UR36][R6.64+0x39], R53 ;  /* 0x0000393506008986 */ /* 0x0005e8000c101124 */
[----:B------:R2:W-:Y:S04]  /*5e80*/  @!P5 STG.E.U8 desc[UR36][R8.64+0x38], R11 ;  /* 0x0000380b0800d986 */ /* 0x0005e8000c101124 */
[----:B------:R2:W-:Y:S02]  /*5e90*/  @!P2 STG.E.U8 desc[UR36][R8.64+0x39], R55 ;  /* 0x000039370800a986 */ /* 0x0005e4000c101124 */
.L_x_162:
[----:B------:R-:W-:Y:S05]  /*5ea0*/  BSYNC B0 ;  /* 0x0000000000007941 */ /* 0x000fea0003800000 */
.L_x_32:
[----:B------:R-:W-:Y:S01]  /*5eb0*/  IADD3 R16, P0, R16, UR38, RZ ;  /* 0x0000002610107c10 */ /* 0x000fe2000ff1e0ff */
[----:B------:R-:W-:Y:S01]  /*5ec0*/  ULDC.64 UR4, c[0x0][0x650] ;  /* 0x0001940000047ab9 */ /* 0x000fe20000000a00 */
[----:B--2---:R-:W-:Y:S01]  /*5ed0*/  PRMT R3, RZ, 0x7610, R3 ;  /* 0x00007610ff037816 */ /* 0x004fe20000000003 */
[----:B------:R-:W-:Y:S01]  /*5ee0*/  IMAD.MOV.U32 R100, RZ, RZ, -0x1 ;  /* 0xffffffffff647424 */ /* 0x000fe200078e00ff */
[----:B------:R-:W-:Y:S01]  /*5ef0*/  IADD3.X R17, R17, UR41, RZ, P0, !PT ;  /* 0x0000002911117c10 */ /* 0x000fe200087fe4ff */
[----:B0-----:R-:W-:Y:S01]  /*5f00*/  IMAD.MOV.U32 R23, RZ, RZ, -0x1 ;  /* 0xffffffffff177424 */ /* 0x001fe200078e00ff */
[----:B------:R-:W-:-:S04]  /*5f10*/  ISETP.GE.U32.AND P0, PT, R16, UR4, PT ;  /* 0x0000000410007c0c */ /* 0x000fc8000bf06070 */
[----:B------:R-:W-:-:S13]  /*5f20*/  ISETP.GE.U32.AND.EX P0, PT, R17, UR5, PT, P0 ;  /* 0x0000000511007c0c */ /* 0x000fda000bf06100 */
[----:B------:R-:W-:Y:S05]  /*5f30*/  @P0 BRA `(.L_x_163) ;  /* 0x00000004004c0947 */ /* 0x000fea0003800000 */
[----:B------:R-:W0:Y:S01]  /*5f40*/  LDC.64 R10, c[0x0][0x628] ;  /* 0x00018a00ff0a7b82 */ /* 0x000e220000000a00 */
[----:B------:R-:W2:Y:S01]  /*5f50*/  S2R R12, SR_CTAID.X ;  /* 0x00000000000c7919 */ /* 0x000ea20000002500 */
[----:B----4-:R-:W-:Y:S02]  /*5f60*/  IMAD.MOV.U32 R8, RZ, RZ, R16 ;  /* 0x000000ffff087224 */ /* 0x010fe400078e0010 */
[----:B------:R-:W-:Y:S01]  /*5f70*/  IMAD.MOV.U32 R9, RZ, RZ, R17 ;  /* 0x000000ffff097224 */ /* 0x000fe200078e0011 */
[----:B------:R-:W4:Y:S03]  /*5f80*/  S2R R20, SR_CTAID.Y ;  /* 0x0000000000147919 */ /* 0x000f260000002600 */
[----:B------:R-:W1:Y:S08]  /*5f90*/  LDC R0, c[0x0][0x630] ;  /* 0x00018c00ff007b82 */ /* 0x000e700000000800 */
[----:B------:R-:W1:Y:S01]  /*5fa0*/  LDC.64 R14, c[0x0][0x620] ;  /* 0x00018800ff0e7b82 */ /* 0x000e620000000a00 */
[----:B0-----:R-:W-:-:S04]  /*5fb0*/  ISETP.NE.U32.AND P0, PT, R10, RZ, PT ;  /* 0x000000ff0a00720c */ /* 0x001fc80003f05070 */
[----:B------:R-:W-:-:S13]  /*5fc0*/  ISETP.NE.AND.EX P0, PT, R11, RZ, PT, P0 ;  /* 0x000000ff0b00720c */ /* 0x000fda0003f05300 */
[----:B-12-4-:R-:W-:Y:S05]  /*5fd0*/  @!P0 BRA `(.L_x_164) ;  /* 0x0000000000288947 */ /* 0x016fea0003800000 */
[----:B------:R-:W0:Y:S02]  /*5fe0*/  LDC R3, c[0x0][0x634] ;  /* 0x00018d00ff037b82 */ /* 0x000e240000000800 */
[----:B0-----:R-:W-:-:S05]  /*5ff0*/  IADD3 R3, P0, R16, R3, RZ ;  /* 0x0000000310037210 */ /* 0x001fca0007f1e0ff */
[----:B------:R-:W-:-:S04]  /*6000*/  IMAD.X R13, RZ, RZ, R17, P0 ;  /* 0x000000ffff0d7224 */ /* 0x000fc800000e0611 */
[----:B------:R-:W-:-:S04]  /*6010*/  IMAD.WIDE.U32 R4, R13, R10, RZ ;  /* 0x0000000a0d047225 */ /* 0x000fc800078e00ff */
[----:B---3--:R-:W-:-:S04]  /*6020*/  IMAD.WIDE.U32 R6, P0, R3, R11, R4 ;  /* 0x0000000b03067225 */ /* 0x008fc80007800004 */
[----:B------:R-:W-:-:S04]  /*6030*/  IMAD.WIDE.U32 R4, R3, R10, RZ ;  /* 0x0000000a03047225 */ /* 0x000fc800078e00ff */
[----:B------:R-:W-:Y:S01]  /*6040*/  IMAD.X R9, RZ, RZ, RZ, P0 ;  /* 0x000000ffff097224 */ /* 0x000fe200000e06ff */
[----:B------:R-:W-:Y:S01]  /*6050*/  IADD3 RZ, P0, R5, R6, RZ ;  /* 0x0000000605ff7210 */ /* 0x000fe20007f1e0ff */
[----:B------:R-:W-:-:S04]  /*6060*/  IMAD.MOV.U32 R8, RZ, RZ, R7 ;  /* 0x000000ffff087224 */ /* 0x000fc800078e0007 */
[----:B------:R-:W-:-:S08]  /*6070*/  IMAD.WIDE.U32.X R8, R13, R11, R8, P0 ;  /* 0x0000000b0d087225 */ /* 0x000fd000000e0408 */
.L_x_164:
[-CC-:B------:R-:W-:Y:S01]  /*6080*/  SHF.R.U64 R23, R8, R0.reuse, R9.reuse ;  /* 0x0000000008177219 */ /* 0x180fe20000001209 */
[----:B------:R-:W0:Y:S01]  /*6090*/  LDC.64 R26, c[0x0][0x640] ;  /* 0x00019000ff1a7b82 */ /* 0x000e220000000a00 */
[----:B------:R-:W-:Y:S01]  /*60a0*/  SHF.R.U32.HI R0, RZ, R0, R9 ;  /* 0x00000000ff007219 */ /* 0x000fe20000011609 */
[----:B------:R-:W-:Y:S01]  /*60b0*/  ULDC UR4, c[0x0][0x150] ;  /* 0x0000540000047ab9 */ /* 0x000fe20000000800 */
[----:B------:R-:W-:Y:S02]  /*60c0*/  IADD3 R3, P0, RZ, -R23, RZ ;  /* 0x80000017ff037210 */ /* 0x000fe40007f1e0ff */
[----:B---3--:R-:W-:-:S03]  /*60d0*/  I2FP.F32.U32 R7, R12 ;  /* 0x0000000c00077245 */ /* 0x008fc60000201000 */
[----:B------:R-:W1:Y:S01]  /*60e0*/  LDC R6, c[0x0][0x618] ;  /* 0x00018600ff067b82 */ /* 0x000e620000000800 */
[----:B------:R-:W-:Y:S02]  /*60f0*/  IMAD.X R5, RZ, RZ, ~R0, P0 ;  /* 0x000000ffff057224 */ /* 0x000fe400000e0e00 */
[----:B------:R-:W-:Y:S01]  /*6100*/  FMUL R7, R7, UR4 ;  /* 0x0000000407077c20 */ /* 0x000fe20008400000 */
[----:B------:R-:W-:Y:S01]  /*6110*/  ULDC UR4, c[0x0][0x154] ;  /* 0x0000550000047ab9 */ /* 0x000fe20000000800 */
[-C--:B------:R-:W-:Y:S02]  /*6120*/  IMAD R0, R5, R14.reuse, RZ ;  /* 0x0000000e05007224 */ /* 0x080fe400078e02ff */
[C---:B------:R-:W-:Y:S01]  /*6130*/  IMAD.WIDE.U32 R4, R3.reuse, R14, R16 ;  /* 0x0000000e03047225 */ /* 0x040fe200078e0010 */
[----:B------:R-:W2:Y:S01]  /*6140*/  LDC R11, c[0x0][0x608] ;  /* 0x00018200ff0b7b82 */ /* 0x000ea20000000800 */
[----:B------:R-:W3:Y:S02]  /*6150*/  F2I.U32.TRUNC.NTZ R7, R7 ;  /* 0x0000000700077305 */ /* 0x000ee4000020f000 */
[----:B------:R-:W-:-:S04]  /*6160*/  IMAD R3, R3, R15, R0 ;  /* 0x0000000f03037224 */ /* 0x000fc800078e0200 */
[----:B------:R-:W-:Y:S01]  /*6170*/  IMAD.IADD R3, R5, 0x1, R3 ;  /* 0x0000000105037824 */ /* 0x000fe200078e0203 */
[----:B------:R-:W4:Y:S01]  /*6180*/  LDC R8, c[0x0][0x658] ;  /* 0x00019600ff087b82 */ /* 0x000f220000000800 */
[----:B------:R-:W-:Y:S02]  /*6190*/  I2FP.F32.U32 R5, R20 ;  /* 0x0000001400057245 */ /* 0x000fe40000201000 */
[----:B0-----:R-:W-:-:S04]  /*61a0*/  ISETP.NE.U32.AND P0, PT, R26, RZ, PT ;  /* 0x000000ff1a00720c */ /* 0x001fc80003f05070 */
[----:B------:R-:W-:Y:S01]  /*61b0*/  ISETP.NE.AND.EX P0, PT, R27, RZ, PT, P0 ;  /* 0x000000ff1b00720c */ /* 0x000fe20003f05300 */
[----:B------:R-:W0:Y:S01]  /*61c0*/  LDC R9, c[0x0][0x144] ;  /* 0x00005100ff097b82 */ /* 0x000e220000000800 */
[-C--:B-1----:R-:W-:Y:S01]  /*61d0*/  SHF.R.U32.HI R0, RZ, R6.reuse, R3 ;  /* 0x00000006ff007219 */ /* 0x082fe20000011603 */
[----:B---3--:R-:W-:Y:S01]  /*61e0*/  IMAD.MOV R7, RZ, RZ, -R7 ;  /* 0x000000ffff077224 */ /* 0x008fe200078e0a07 */
[----:B------:R-:W-:Y:S01]  /*61f0*/  SHF.R.U64 R13, R4, R6, R3 ;  /* 0x00000006040d7219 */ /* 0x000fe20000001203 */
[----:B------:R-:W-:-:S04]  /*6200*/  FMUL R6, R5, UR4 ;  /* 0x0000000405067c20 */ /* 0x000fc80008400000 */
[----:B------:R-:W1:Y:S01]  /*6210*/  LDC R21, c[0x0][0x148] ;  /* 0x00005200ff157b82 */ /* 0x000e620000000800 */
[-CC-:B--2---:R-:W-:Y:S02]  /*6220*/  SHF.R.U64 R10, R13, R11.reuse, R0.reuse ;  /* 0x0000000b0d0a7219 */ /* 0x184fe40000001200 */
[----:B------:R-:W-:Y:S02]  /*6230*/  SHF.R.U32.HI R3, RZ, R11, R0 ;  /* 0x0000000bff037219 */ /* 0x000fe40000011600 */
[----:B------:R2:W3:Y:S03]  /*6240*/  F2I.U32.TRUNC.NTZ R0, R6 ;  /* 0x0000000600007305 */ /* 0x0004e6000020f000 */
[----:B------:R-:W1:Y:S01]  /*6250*/  LDC R14, c[0x0][0x648] ;  /* 0x00019200ff0e7b82 */ /* 0x000e620000000800 */
[-CC-:B----4-:R-:W-:Y:S02]  /*6260*/  SHF.R.U64 R15, R10, R8.reuse, R3.reuse ;  /* 0x000000080a0f7219 */ /* 0x190fe40000001203 */
[----:B------:R-:W-:-:S03]  /*6270*/  SHF.R.U32.HI R5, RZ, R8, R3 ;  /* 0x00000008ff057219 */ /* 0x000fc60000011603 */
[----:B------:R-:W-:Y:S02]  /*6280*/  IMAD.MOV.U32 R4, RZ, RZ, R15 ;  /* 0x000000ffff047224 */ /* 0x000fe400078e000f */
[----:B------:R-:W4:Y:S01]  /*6290*/  LDC R24, c[0x0][0x638] ;  /* 0x00018e00ff187b82 */ /* 0x000f220000000800 */
[----:B0-----:R-:W-:-:S07]  /*62a0*/  IMAD R25, R9, R7, R12 ;  /* 0x0000000709197224 */ /* 0x001fce00078e020c */
[----:B------:R-:W0:Y:S08]  /*62b0*/  LDC R28, c[0x0][0x610] ;  /* 0x00018400ff1c7b82 */ /* 0x000e300000000800 */
[----:B------:R-:W0:Y:S01]  /*62c0*/  LDC R29, c[0x0][0x600] ;  /* 0x00018000ff1d7b82 */ /* 0x000e220000000800 */
[----:B--23--:R-:W-:Y:S05]  /*62d0*/  @!P0 BRA `(.L_x_165) ;  /* 0x0000000000288947 */ /* 0x00cfea0003800000 */
[----:B------:R-:W2:Y:S02]  /*62e0*/  LDC R4, c[0x0][0x64c] ;  /* 0x00019300ff047b82 */ /* 0x000ea40000000800 */
[----:B--2---:R-:W-:-:S05]  /*62f0*/  IADD3 R3, P0, R15, R4, RZ ;  /* 0x000000040f037210 */ /* 0x004fca0007f1e0ff */
        /* <DEDUP_REMOVED lines=8> */
.L_x_165:
[----:B------:R-:W-:Y:S02]  /*6380*/  ISETP.NE.AND P0, PT, R2, 0x1, PT ;  /* 0x000000010200780c */ /* 0x000fe40003f05270 */
[----:B-1----:R-:W-:Y:S01]  /*6390*/  SHF.R.U64 R3, R4, R14, R5 ;  /* 0x0000000e04037219 */ /* 0x002fe20000001205 */
[----:B------:R-:W-:Y:S01]  /*63a0*/  IMAD.MOV R5, RZ, RZ, -R0 ;  /* 0x000000ffff057224 */ /* 0x000fe200078e0a00 */
[----:B------:R-:W-:Y:S02]  /*63b0*/  LOP3.LUT R0, R10, R97, RZ, 0xc0, !PT ;  /* 0x000000610a007212 */ /* 0x000fe400078ec0ff */
[----:B------:R-:W-:Y:S01]  /*63c0*/  LOP3.LUT R6, R13, R96, RZ, 0xc0, !PT ;  /* 0x000000600d067212 */ /* 0x000fe200078ec0ff */
[----:B------:R-:W-:Y:S02]  /*63d0*/  IMAD.MOV R4, RZ, RZ, -R3 ;  /* 0x000000ffff047224 */ /* 0x000fe400078e0a03 */
[----:B------:R-:W-:Y:S02]  /*63e0*/  IMAD R0, R93, R3, R0 ;  /* 0x000000035d007224 */ /* 0x000fe400078e0200 */
[----:B----4-:R-:W-:-:S02]  /*63f0*/  IMAD R3, R4, R24, R15 ;  /* 0x0000001804037224 */ /* 0x010fc400078e020f */
[----:B------:R-:W-:Y:S02]  /*6400*/  @P0 IMAD R25, R21, R5, R20 ;  /* 0x0000000515190224 */ /* 0x000fe400078e0214 */
[----:B0-----:R-:W-:Y:S02]  /*6410*/  IMAD R5, R3, R29, R6 ;  /* 0x0000001d03057224 */ /* 0x001fe400078e0206 */
[----:B------:R-:W-:Y:S02]  /*6420*/  IMAD R0, R0, R28, R25 ;  /* 0x0000001c00007224 */ /* 0x000fe400078e0219 */
[----:B------:R-:W-:-:S03]  /*6430*/  IMAD.MOV.U32 R4, RZ, RZ, 0x1 ;  /* 0x00000001ff047424 */ /* 0x000fc600078e00ff */
[----:B------:R-:W-:Y:S02]  /*6440*/  SEL R100, R5, R0, !P0 ;  /* 0x0000000005647207 */ /* 0x000fe40004000000 */
[----:B------:R-:W-:Y:S02]  /*6450*/  PRMT R3, R4, 0x7610, R3 ;  /* 0x0000761004037816 */ /* 0x000fe40000000003 */
[----:B------:R-:W-:-:S07]  /*6460*/  SEL R0, R0, R5, !P0 ;  /* 0x0000000500007207 */ /* 0x000fce0004000000 */
.L_x_163:
[----:B------:R-:W-:Y:S01]  /*6470*/  LOP3.LUT P0, RZ, R3, 0xff, RZ, 0xc0, !PT ;  /* 0x000000ff03ff7812 */ /* 0x000fe2000780c0ff */
[----:B------:R-:W-:Y:S01]  /*6480*/  UIMAD.WIDE.U32 UR4, UR42, -0x55555555, URZ ;  /* 0xaaaaaaab2a0478a5 */ /* 0x000fe2000f8e003f */
[----:B------:R-:W-:-:S03]  /*6490*/  IMAD.MOV.U32 R101, RZ, RZ, R0 ;  /* 0x000000ffff657224 */ /* 0x000fc600078e0000 */
[----:B------:R-:W-:-:S04]  /*64a0*/  USHF.R.U32.HI UR4, URZ, 0x1, UR5 ;  /* 0x000000013f047899 */ /* 0x000fc80008011605 */
[----:B------:R-:W-:-:S04]  /*64b0*/  UIMAD UR42, UR4, -0x3, UR42 ;  /* 0xfffffffd042a78a4 */ /* 0x000fc8000f8e022a */
[----:B------:R-:W-:Y:S08]  /*64c0*/  @P0 BRA `(.L_x_166) ;  /* 0xffffffac00d80947 */ /* 0x000ff0000383ffff */
[----:B------:R-:W-:Y:S05]  /*64d0*/  EXIT ;  /* 0x000000000000794d */ /* 0x000fea0003800000 */
.L_x_7:
        /* <DEDUP_REMOVED lines=26> */
.L_x_168:
[----:B------:R-:W0:Y:S01]  /*6680*/  LDC.64 R32, c[0x0][0x640] ;  /* 0x00019000ff207b82 */ /* 0x000e220000000a00 */
[-CC-:B------:R-:W-:Y:S01]  /*6690*/  SHF.R.U64 R22, R14, R8.reuse, R15.reuse ;  /* 0x000000080e167219 */ /* 0x180fe2000000120f */
[----:B------:R-:W-:Y:S01]  /*66a0*/  IMAD.MOV.U32 R25, RZ, RZ, 0x1 ;  /* 0x00000001ff197424 */ /* 0x000fe200078e00ff */
[----:B------:R-:W-:Y:S02]  /*66b0*/  SHF.R.U32.HI R7, RZ, R8, R15 ;  /* 0x00000008ff077219 */ /* 0x000fe4000001160f */
[----:B------:R-:W-:-:S03]  /*66c0*/  IADD3 R13, P0, RZ, -R22, RZ ;  /* 0x80000016ff0d7210 */ /* 0x000fc60007f1e0ff */
[----:B------:R-:W1:Y:S02]  /*66d0*/  LDC R12, c[0x0][0x618] ;  /* 0x00018600ff0c7b82 */ /* 0x000e640000000800 */
[----:B------:R-:W-:Y:S02]  /*66e0*/  IMAD.X R7, RZ, RZ, ~R7, P0 ;  /* 0x000000ffff077224 */ /* 0x000fe400000e0e07 */
[----:B------:R-:W-:-:S04]  /*66f0*/  IMAD.WIDE.U32 R10, R13, R26, R16 ;  /* 0x0000001a0d0a7225 */ /* 0x000fc800078e0010 */
[----:B------:R-:W2:Y:S01]  /*6700*/  LDC R14, c[0x0][0x608] ;  /* 0x00018200ff0e7b82 */ /* 0x000ea20000000800 */
[----:B------:R-:W-:-:S04]  /*6710*/  IMAD R8, R7, R26, RZ ;  /* 0x0000001a07087224 */ /* 0x000fc800078e02ff */
[----:B------:R-:W-:-:S03]  /*6720*/  IMAD R7, R13, R27, R8 ;  /* 0x0000001b0d077224 */ /* 0x000fc600078e0208 */
[----:B------:R-:W3:Y:S01]  /*6730*/  LDC R30, c[0x0][0x658] ;  /* 0x00019600ff1e7b82 */ /* 0x000ee20000000800 */
[----:B------:R-:W-:Y:S01]  /*6740*/  IMAD.IADD R7, R11, 0x1, R7 ;  /* 0x000000010b077824 */ /* 0x000fe200078e0207 */
[----:B0-----:R-:W-:Y:S01]  /*6750*/  ISETP.NE.U32.AND P0, PT, R32, RZ, PT ;  /* 0x000000ff2000720c */ /* 0x001fe20003f05070 */
[----:B------:R-:W-:-:S03]  /*6760*/  IMAD.MOV.U32 R11, RZ, RZ, -0x1 ;  /* 0xffffffffff0b7424 */ /* 0x000fc600078e00ff */
        /* <DEDUP_REMOVED lines=8> */
[-C--:B---3--:R-:W-:Y:S02]  /*67f0*/  SHF.L.U32 R10, R11, R30.reuse, RZ ;  /* 0x0000001e0b0a7219 */ /* 0x088fe400000006ff */
[--C-:B------:R-:W-:Y:S02]  /*6800*/  SHF.R.U64 R28, R26, R30, R7.reuse ;  /* 0x0000001e1a1c7219 */ /* 0x100fe40000001207 */
[----:B------:R-:W-:Y:S02]  /*6810*/  LOP3.LUT R27, RZ, R10, RZ, 0x33, !PT ;  /* 0x0000000aff1b7212 */ /* 0x000fe400078e33ff */
[----:B------:R-:W-:Y:S01]  /*6820*/  SHF.R.U32.HI R11, RZ, R30, R7 ;  /* 0x0000001eff0b7219 */ /* 0x000fe20000011607 */
[----:B------:R-:W3:Y:S01]  /*6830*/  LDC R29, c[0x0][0x610] ;  /* 0x00018400ff1d7b82 */ /* 0x000ee20000000800 */
[----:B------:R-:W-:Y:S01]  /*6840*/  IMAD.MOV.U32 R10, RZ, RZ, R28 ;  /* 0x000000ffff0a7224 */ /* 0x000fe200078e001c */
[----:B------:R-:W-:Y:S06]  /*6850*/  @!P0 BRA `(.L_x_169) ;  /* 0x0000000000288947 */ /* 0x000fec0003800000 */
        /* <DEDUP_REMOVED lines=10> */
.L_x_169:
[----:B------:R-:W-:Y:S02]  /*6900*/  ISETP.NE.AND P0, PT, R2, 0x1, PT ;  /* 0x000000010200780c */ /* 0x000fe40003f05270 */
[----:B-1----:R-:W-:Y:S01]  /*6910*/  SHF.R.U64 R8, R10, R8, R11 ;  /* 0x000000080a087219 */ /* 0x002fe2000000120b */
[----:B0-----:R-:W-:Y:S01]  /*6920*/  VIADD R11, R21, 0xffffffff ;  /* 0xffffffff150b7836 */ /* 0x001fe20000000000 */
[----:B------:R-:W-:Y:S02]  /*6930*/  SHF.L.U32 R25, R25, R30, RZ ;  /* 0x0000001e19197219 */ /* 0x000fe400000006ff */
[----:B------:R-:W-:Y:S01]  /*6940*/  LOP3.LUT R5, R26, R27, RZ, 0xc0, !PT ;  /* 0x0000001b1a057212 */ /* 0x000fe200078ec0ff */
[----:B------:R-:W-:-:S04]  /*6950*/  IMAD.MOV R7, RZ, RZ, -R8 ;  /* 0x000000ffff077224 */ /* 0x000fc800078e0a08 */
[----:B------:R-:W-:Y:S02]  /*6960*/  IMAD R5, R25, R8, R5 ;  /* 0x0000000819057224 */ /* 0x000fe400078e0205 */
[----:B------:R-:W-:Y:S01]  /*6970*/  @P0 IMAD R6, R9, R24, R4 ;  /* 0x0000001809060224 */ /* 0x000fe200078e0204 */
[----:B------:R-:W-:Y:S01]  /*6980*/  LOP3.LUT R9, R20, R11, RZ, 0xc0, !PT ;  /* 0x0000000b14097212 */ /* 0x000fe200078ec0ff */
[----:B--2---:R-:W-:Y:S02]  /*6990*/  IMAD R4, R7, R23, R28 ;  /* 0x0000001707047224 */ /* 0x004fe400078e021c */
[----:B---3--:R-:W-:Y:S02]  /*69a0*/  IMAD R6, R5, R29, R6 ;  /* 0x0000001d05067224 */ /* 0x008fe400078e0206 */
[----:B------:R-:W-:Y:S02]  /*69b0*/  IMAD R5, R4, R21, R9 ;  /* 0x0000001504057224 */ /* 0x000fe400078e0209 */
[----:B------:R-:W-:-:S02]  /*69c0*/  IMAD.MOV.U32 R8, RZ, RZ, 0x1 ;  /* 0x00000001ff087424 */ /* 0x000fc400078e00ff */
[----:B------:R-:W-:Y:S01]  /*69d0*/  IMAD.MOV.U32 R7, RZ, RZ, R22 ;  /* 0x000000ffff077224 */ /* 0x000fe200078e0016 */
[----:B------:R-:W-:Y:S02]  /*69e0*/  SEL R21, R5, R6, !P0 ;  /* 0x0000000605157207 */ /* 0x000fe40004000000 */
[----:B------:R-:W-:-:S07]  /*69f0*/  SEL R20, R6, R5, !P0 ;  /* 0x0000000506147207 */ /* 0x000fce0004000000 */
.L_x_167:
[----:B------:R-:W-:-:S08]  /*6a00*/  NOP ;  /* 0x0000000000007918 */ /* 0x000fd00000000000 */
[----:B------:R-:W0:-:S00]  /*6a10*/  USETMAXREG.DEALLOC.CTAPOOL 0x28 ;  /* 0x00000028000079c8 */ /* 0x000e0000080e0500 */
[----:B0-----:R-:W-:-:S13]  /*6a20*/  ISETP.NE.AND P0, PT, R3, RZ, PT ;  /* 0x000000ff0300720c */ /* 0x001fda0003f05270 */
[----:B------:R-:W-:Y:S05]  /*6a30*/  @P0 EXIT ;  /* 0x000000000000094d */ /* 0x000fea0003800000 */
[----:B------:R-:W-:Y:S01]  /*6a40*/  LOP3.LUT P0, RZ, R8, 0xff, RZ, 0xc0, !PT ;  /* 0x000000ff08ff7812 */ /* 0x000fe2000780c0ff */
[----:B------:R-:W-:Y:S02]  /*6a50*/  IMAD.MOV.U32 R3, RZ, RZ, 0x1 ;  /* 0x00000001ff037424 */ /* 0x000fe400078e00ff */
[----:B------:R-:W-:-:S10]  /*6a60*/  IMAD.MOV.U32 R8, RZ, RZ, RZ ;  /* 0x000000ffff087224 */ /* 0x000fd400078e00ff */
[----:B------:R-:W-:Y:S05]  /*6a70*/  @!P0 BRA `(.L_x_170) ;  /* 0x0000000c005c8947 */ /* 0x000fea0003800000 */
[----:B------:R-:W0:Y:S01]  /*6a80*/  LDC R3, c[0x0][0x28c] ;  /* 0x0000a300ff037b82 */ /* 0x000e220000000800 */
[----:B------:R-:W1:Y:S01]  /*6a90*/  S2R R12, SR_CgaCtaId ;  /* 0x00000000000c7919 */ /* 0x000e620000008800 */
[----:B------:R-:W-:Y:S01]  /*6aa0*/  ULDC UR5, c[0x0][0x658] ;  /* 0x0001960000057ab9 */ /* 0x000fe20000000800 */
[----:B------:R-:W-:Y:S01]  /*6ab0*/  UMOV UR6, 0xffffffff ;  /* 0xffffffff00067882 */ /* 0x000fe20000000000 */
[----:B------:R-:W-:Y:S01]  /*6ac0*/  BSSY B0, `(.L_x_170) ;  /* 0x00000d2000007945 */ /* 0x000fe20003800000 */
[----:B------:R-:W-:Y:S01]  /*6ad0*/  USHF.L.U32 UR6, UR6, UR5, URZ ;  /* 0x0000000506067299 */ /* 0x000fe2000800063f */
[----:B------:R-:W-:Y:S01]  /*6ae0*/  IMAD.MOV.U32 R10, RZ, RZ, 0x1 ;  /* 0x00000001ff0a7424 */ /* 0x000fe200078e00ff */
[----:B------:R-:W-:Y:S01]  /*6af0*/  LOP3.LUT R9, R18, 0x2, RZ, 0xfc, !PT ;  /* 0x0000000212097812 */ /* 0x000fe200078efcff */
[----:B------:R-:W-:Y:S01]  /*6b00*/  IMAD.MOV.U32 R8, RZ, RZ, RZ ;  /* 0x000000ffff087224 */ /* 0x000fe200078e00ff */
[----:B------:R-:W-:Y:S01]  /*6b10*/  ULDC UR4, c[0x0][0x600] ;  /* 0x0001800000047ab9 */ /* 0x000fe20000000800 */
[----:B------:R-:W-:Y:S01]  /*6b20*/  UMOV UR7, 0x1 ;  /* 0x0000000100077882 */ /* 0x000fe20000000000 */
[----:B------:R-:W-:-:S02]  /*6b30*/  UIADD3 UR4, UR4, -0x1, URZ ;  /* 0xffffffff04047890 */ /* 0x000fc4000fffe03f */
[----:B------:R-:W-:Y:S02]  /*6b40*/  USHF.L.U32 UR5, UR7, UR5, URZ ;  /* 0x0000000507057299 */ /* 0x000fe4000800063f */
[----:B------:R-:W-:Y:S01]  /*6b50*/  ULOP3.LUT UR6, URZ, UR6, URZ, 0x33, !UPT ;  /* 0x000000063f067292 */ /* 0x000fe2000f8e333f */
[----:B------:R-:W-:Y:S01]  /*6b60*/  ULDC.64 UR30, c[0x0][0x198] ;  /* 0x00006600001e7ab9 */ /* 0x000fe20000000a00 */
[----:B0-----:R-:W-:-:S05]  /*6b70*/  VIADD R3, R3, 0xff ;  /* 0x000000ff03037836 */ /* 0x001fca0000000000 */
[----:B------:R-:W-:-:S04]  /*6b80*/  SHF.R.S32.HI R4, RZ, 0x1f, R3 ;  /* 0x0000001fff047819 */ /* 0x000fc80000011403 */
[----:B------:R-:W-:Y:S01]  /*6b90*/  LEA.HI R11, R4, R3, RZ, 0x8 ;  /* 0x00000003040b7211 */ /* 0x000fe200078f40ff */
[C---:B-1----:R-:W-:Y:S02]  /*6ba0*/  IMAD.SHL.U32 R4, R12.reuse, 0x1000, RZ ;  /* 0x000010000c047824 */ /* 0x042fe400078e00ff */
[----:B------:R-:W-:Y:S01]  /*6bb0*/  IMAD.SHL.U32 R12, R12, 0x20, RZ ;  /* 0x000000200c0c7824 */ /* 0x000fe200078e00ff */
[----:B------:R-:W-:Y:S01]  /*6bc0*/  SHF.R.S32.HI R11, RZ, 0x8, R11 ;  /* 0x00000008ff0b7819 */ /* 0x000fe2000001140b */
[----:B------:R-:W-:Y:S01]  /*6bd0*/  IMAD.MOV.U32 R3, RZ, RZ, 0x1 ;  /* 0x00000001ff037424 */ /* 0x000fe200078e00ff */
[----:B------:R-:W-:Y:S02]  /*6be0*/  LOP3.LUT R4, R4, 0x1000, RZ, 0xc0, !PT ;  /* 0x0000100004047812 */ /* 0x000fe400078ec0ff */
[----:B------:R-:W-:Y:S01]  /*6bf0*/  LOP3.LUT R12, R12, 0x20, RZ, 0xc0, !PT ;  /* 0x000000200c0c7812 */ /* 0x000fe200078ec0ff */
[----:B------:R-:W-:Y:S01]  /*6c00*/  VIADD R19, R11, 0x1 ;  /* 0x000000010b137836 */ /* 0x000fe20000000000 */
[----:B------:R-:W-:-:S07]  /*6c10*/  LOP3.LUT R13, R4, 0x24100, RZ, 0xfc, !PT ;  /* 0x00024100040d7812 */ /* 0x000fce00078efcff */
.L_x_181:
[----:B------:R-:W-:-:S03]  /*6c20*/  UMOV UR7, 0xffffffff ;  /* 0xffffffff00077882 */ /* 0x000fc60000000000 */
[----:B------:R-:W-:Y:S05]  /*6c30*/  BRA.DIV UR7, `(.L_x_171) ;  /* 0x0000000e07b07947 */ /* 0x000fea000b800000 */
[----:B------:R-:W-:-:S13]  /*6c40*/  ELECT P6, URZ, PT ;  /* 0x00000000003f782f */ /* 0x000fda00038c0000 */
.L_x_191:
[----:B------:R-:W0:Y:S01]  /*6c50*/  LDC R4, c[0x0][0x28c] ;  /* 0x0000a300ff047b82 */ /* 0x000e220000000800 */
[----:B------:R-:W-:Y:S01]  /*6c60*/  BSSY B1, `(.L_x_172) ;  /* 0x0000044000017945 */ /* 0x000fe20003800000 */
[----:B0-----:R-:W-:-:S13]  /*6c70*/  ISETP.LT.OR P6, PT, R4, 0x1, !P6 ;  /* 0x000000010400780c */ /* 0x001fda00077c1670 */
[----:B------:R-:W-:Y:S05]  /*6c80*/  @P6 BRA `(.L_x_173) ;  /* 0x0000000400046947 */ /* 0x000fea0003800000 */
[----:B------:R-:W-:Y:S02]  /*6c90*/  IMAD R20, R20, 0xc0, RZ ;  /* 0x000000c014147824 */ /* 0x000fe400078e02ff */
[----:B------:R-:W-:Y:S02]  /*6ca0*/  IMAD R21, R21, 0x40, R12 ;  /* 0x0000004015157824 */ /* 0x000fe400078e020c */
[----:B------:R-:W-:Y:S02]  /*6cb0*/  IMAD.MOV.U32 R22, RZ, RZ, RZ ;  /* 0x000000ffff167224 */ /* 0x000fe400078e00ff */
[----:B------:R-:W-:Y:S02]  /*6cc0*/  IMAD.MOV.U32 R4, RZ, RZ, R19 ;  /* 0x000000ffff047224 */ /* 0x000fe400078e0013 */
[----:B------:R-:W-:Y:S02]  /*6cd0*/  IMAD.MOV.U32 R5, RZ, RZ, R3 ;  /* 0x000000ffff057224 */ /* 0x000fe400078e0003 */
[----:B------:R-:W-:-:S07]  /*6ce0*/  IMAD.MOV.U32 R6, RZ, RZ, R8 ;  /* 0x000000ffff067224 */ /* 0x000fce00078e0008 */
.L_x_176:
[----:B------:R-:W0:Y:S01]  /*6cf0*/  S2R R15, SR_CgaCtaId ;  /* 0x00000000000f7919 */ /* 0x000e220000008800 */
[----:B------:R-:W-:Y:S02]  /*6d00*/  MOV R14, 0x400 ;  /* 0x00000400000e7802 */ /* 0x000fe40000000f00 */
[----:B------:R-:W-:Y:S02]  /*6d10*/  ISETP.NE.AND P1, PT, R0, RZ, PT ;  /* 0x000000ff0000720c */ /* 0x000fe40003f25270 */
[----:B0-----:R-:W-:Y:S02]  /*6d20*/  LEA R25, R15, R14, 0x18 ;  /* 0x0000000e0f197211 */ /* 0x001fe400078ec0ff */
[----:B------:R-:W-:-:S09]  /*6d30*/  SHF.L.U32 R14, R5, 0x1f, RZ ;  /* 0x0000001f050e7819 */ /* 0x000fd200000006ff */
[----:B------:R-:W0:Y:S01]  /*6d40*/  @!P1 LDC R15, c[0x0][0x500] ;  /* 0x00014000ff0f9b82 */ /* 0x000e220000000800 */
[----:B------:R-:W-:-:S04]  /*6d50*/  IMAD R23, R6, 0x8, R25 ;  /* 0x0000000806177824 */ /* 0x000fc800078e0219 */
[----:B------:R-:W1:Y:S02]  /*6d60*/  SYNCS.PHASECHK.TRANS64.TRYWAIT P0, [R23+URZ+0x18], R14 ;  /* 0x0000180e170075a7 */ /* 0x000e64000800017f */
[----:B-1----:R-:W-:Y:S05]  /*6d70*/  @!P0 BRA `(.L_x_174) ;  /* 0x0000000c00808947 */ /* 0x002fea0003800000 */
.L_x_192:
[----:B-1----:R-:W-:Y:S01]  /*6d80*/  PRMT R14, R9, 0x9910, RZ ;  /* 0x00009910090e7816 */ /* 0x002fe200000000ff */
[----:B0-----:R0:W-:Y:S03]  /*6d90*/  @!P1 SYNCS.ARRIVE.TRANS64 RZ, [R23+URZ], R15 ;  /* 0x0000000f17ff99a7 */ /* 0x0011e6000800003f */
[----:B------:R-:W-:-:S13]  /*6da0*/  ISETP.NE.AND P0, PT, R14, 0x2, PT ;  /* 0x000000020e00780c */ /* 0x000fda0003f05270 */
[----:B0-----:R-:W-:Y:S05]  /*6db0*/  @P0 BRA `(.L_x_175) ;  /* 0x0000000000040947 */ /* 0x001fea0003800000 */
[----:B------:R-:W-:Y:S01]  /*6dc0*/  BPT.TRAP 0x1 ;  /* 0x000000040000795c */ /* 0x000fe20000300000 */
.L_x_175:
[----:B------:R-:W-:Y:S01]  /*6dd0*/  IMAD R14, R6, 0xc000, R25 ;  /* 0x0000c000060e7824 */ /* 0x000fe200078e0219 */
[----:B------:R-:W-:Y:S01]  /*6de0*/  R2UR UR7, R25 ;  /* 0x00000000190772ca */ /* 0x000fe200000e0000 */
[----:B------:R-:W-:Y:S01]  /*6df0*/  VIADD R4, R4, 0xffffffff ;  /* 0xffffffff04047836 */ /* 0x000fe20000000000 */
[----:B------:R-:W-:Y:S01]  /*6e00*/  R2UR UR26, R22 ;  /* 0x00000000161a72ca */ /* 0x000fe200000e0000 */
[----:B------:R-:W-:Y:S01]  /*6e10*/  UIADD3 UR14, UP0, UR30, 0xf0, URZ ;  /* 0x000000f01e0e7890 */ /* 0x000fe2000ff1e03f */
[----:B------:R-:W-:Y:S01]  /*6e20*/  R2UR UR16, R14 ;  /* 0x000000000e1072ca */ /* 0x000fe200000e0000 */
[----:B------:R-:W-:Y:S01]  /*6e30*/  IMAD R14, R6, 0x4000, R13 ;  /* 0x00004000060e7824 */ /* 0x000fe200078e020d */
[----:B------:R-:W-:Y:S01]  /*6e40*/  R2UR UR25, R23 ;  /* 0x00000000171972ca */ /* 0x000fe200000e0000 */
[----:B------:R-:W-:Y:S01]  /*6e50*/  UIADD3 UR42, UP1, UR30, 0x1f0, URZ ;  /* 0x000001f01e2a7890 */ /* 0x000fe2000ff3e03f */
[----:B------:R-:W-:Y:S01]  /*6e60*/  R2UR UR28, R7 ;  /* 0x00000000071c72ca */ /* 0x000fe200000e0000 */
[----:B------:R-:W-:Y:S01]  /*6e70*/  UIADD3.X UR15, URZ, UR31, URZ, UP0, !UPT ;  /* 0x0000001f3f0f7290 */ /* 0x000fe200087fe43f */
[----:B------:R-:W-:Y:S01]  /*6e80*/  R2UR UR32, R14 ;  /* 0x000000000e2072ca */ /* 0x000fe200000e0000 */
[----:B------:R-:W-:Y:S01]  /*6e90*/  UIADD3.X UR43, URZ, UR31, URZ, UP1, !UPT ;  /* 0x0000001f3f2b7290 */ /* 0x000fe20008ffe43f */
[----:B------:R-:W-:Y:S01]  /*6ea0*/  R2UR UR27, R20 ;  /* 0x00000000141b72ca */ /* 0x000fe200000e0000 */
[----:B------:R-:W-:Y:S01]  /*6eb0*/  VIADD R6, R6, 0x1 ;  /* 0x0000000106067836 */ /* 0x000fe20000000000 */
[----:B------:R-:W-:Y:S01]  /*6ec0*/  R2UR UR35, R21 ;  /* 0x00000000152372ca */ /* 0x000fe200000e0000 */
[----:B------:R-:W-:Y:S01]  /*6ed0*/  UIADD3 UR18, UR26, 0x80, URZ ;  /* 0x000000801a127890 */ /* 0x000fe2000fffe03f */
[----:B------:R-:W-:Y:S01]  /*6ee0*/  ISETP.GT.AND P1, PT, R4, 0x1, PT ;  /* 0x000000010400780c */ /* 0x000fe20003f24270 */
[----:B------:R-:W-:Y:S01]  /*6ef0*/  UIADD3 UR24, UR16, 0x100, URZ ;  /* 0x0000010010187890 */ /* 0x000fe2000fffe03f */
[----:B------:R-:W-:Y:S01]  /*6f00*/  ISETP.NE.AND P0, PT, R6, 0x3, PT ;  /* 0x000000030600780c */ /* 0x000fe20003f05270 */
[----:B------:R-:W-:Y:S01]  /*6f10*/  UIADD3 UR16, UR16, 0x6100, URZ ;  /* 0x0000610010107890 */ /* 0x000fe2000fffe03f */
[----:B------:R-:W-:Y:S01]  /*6f20*/  VIADD R22, R22, 0x100 ;  /* 0x0000010016167836 */ /* 0x000fe20000000000 */
[----:B------:R-:W-:Y:S01]  /*6f30*/  UMOV UR22, 0x0 ;  /* 0x0000000000167882 */ /* 0x000fe20000000000 */
[----:B------:R-:W-:Y:S01]  /*6f40*/  UMOV UR23, 0x10000000 ;  /* 0x1000000000177882 */ /* 0x000fe20000000000 */
[----:B------:R-:W-:Y:S01]  /*6f50*/  UIADD3 UR32, UR7, UR32, URZ ;  /* 0x0000002007207290 */ /* 0x000fe2000fffe03f */
[----:B------:R-:W-:Y:S01]  /*6f60*/  SEL R14, RZ, 0x1, P0 ;  /* 0x00000001ff0e7807 */ /* 0x000fe20000000000 */
[----:B------:R-:W-:Y:S01]  /*6f70*/  UMOV UR17, UR25 ;  /* 0x0000001900117c82 */ /* 0x000fe20008000000 */
[----:B------:R-:W-:Y:S01]  /*6f80*/  UMOV UR20, UR28 ;  /* 0x0000001c00147c82 */ /* 0x000fe20008000000 */
[----:B------:R-:W-:Y:S01]  /*6f90*/  UIADD3 UR8, UR32, 0x2000, URZ ;  /* 0x0000200020087890 */ /* 0x000fe2000fffe03f */
[----:B------:R0:W-:Y:S01]  /*6fa0*/  UTMALDG.3D [UR24], [UR14], desc[UR22] ;  /* 0x000016180e0075b4 */ /* 0x0001e20008011000 */
[----:B------:R-:W-:Y:S01]  /*6fb0*/  UMOV UR19, UR27 ;  /* 0x0000001b00137c82 */ /* 0x000fe20008000000 */
[----:B------:R-:W-:Y:S01]  /*6fc0*/  UMOV UR13, 0x30000 ;  /* 0x00030000000d7882 */ /* 0x000fe20000000000 */
[----:B------:R-:W-:Y:S01]  /*6fd0*/  UMOV UR33, UR25 ;  /* 0x0000001900217c82 */ /* 0x000fe20008000000 */
[----:B------:R-:W-:Y:S01]  /*6fe0*/  UMOV UR34, UR26 ;  /* 0x0000001a00227c82 */ /* 0x000fe20008000000 */
[----:B------:R-:W-:Y:S01]  /*6ff0*/  UMOV UR36, UR28 ;  /* 0x0000001c00247c82 */ /* 0x000fe20008000000 */
[----:B------:R-:W-:Y:S01]  /*7000*/  UMOV UR9, UR25 ;  /* 0x0000001900097c82 */ /* 0x000fe20008000000 */
[----:B------:R-:W-:Y:S01]  /*7010*/  UMOV UR12, UR28 ;  /* 0x0000001c000c7c82 */ /* 0x000fe20008000000 */
[----:B------:R-:W-:Y:S01]  /*7020*/  UMOV UR11, UR35 ;  /* 0x00000023000b7c82 */ /* 0x000fe20008000000 */
[----:B------:R0:W-:Y:S01]  /*7030*/  UTMALDG.3D [UR16], [UR14], desc[UR22] ;  /* 0x000016100e0075b4 */ /* 0x0001e20008011000 */
[----:B------:R-:W-:Y:S01]  /*7040*/  UMOV UR10, UR18 ;  /* 0x00000012000a7c82 */ /* 0x000fe20008000000 */
[----:B------:R-:W-:-:S02]  /*7050*/  LOP3.LUT R5, R5, R14, RZ, 0x3c, !PT ;  /* 0x0000000e05057212 */ /* 0x000fc400078e3cff */
[----:B------:R-:W-:Y:S01]  /*7060*/  SEL R6, R6, RZ, P0 ;  /* 0x000000ff06067207 */ /* 0x000fe20000000000 */
[----:B------:R0:W-:Y:S01]  /*7070*/  UTMALDG.3D.MULTICAST [UR32], [UR42], UR13, desc[UR22] ;  /* 0x000016202a0073b4 */ /* 0x0001e2000801180d */
[----:B------:R0:W-:Y:S02]  /*7080*/  UTMALDG.3D.MULTICAST [UR8], [UR42], UR13, desc[UR22] ;  /* 0x000016082a0073b4 */ /* 0x0001e4000801180d */
[----:B0-----:R-:W-:Y:S05]  /*7090*/  @P1 BRA `(.L_x_176) ;  /* 0xfffffffc00141947 */ /* 0x001fea000383ffff */
.L_x_173:
[----:B------:R-:W-:Y:S05]  /*70a0*/  BSYNC B1 ;  /* 0x0000000000017941 */ /* 0x000fea0003800000 */
.L_x_172:
[----:B------:R-:W-:Y:S01]  /*70b0*/  LOP3.LUT P1, RZ, R10, 0xff, RZ, 0xc0, !PT ;  /* 0x000000ff0aff7812 */ /* 0x000fe2000782c0ff */
[C---:B------:R-:W-:Y:S01]  /*70c0*/  IMAD.IADD R7, R11.reuse, 0x1, R8 ;  /* 0x000000010b077824 */ /* 0x040fe200078e0208 */
[----:B------:R-:W-:Y:S01]  /*70d0*/  ULDC.64 UR8, c[0x0][0x650] ;  /* 0x0001940000087ab9 */ /* 0x000fe20000000a00 */
[----:B------:R-:W-:Y:S01]  /*70e0*/  ISETP.GE.U32.AND P2, PT, R11, 0x3, PT ;  /* 0x000000030b00780c */ /* 0x000fe20003f46070 */
[----:B------:R-:W-:Y:S01]  /*70f0*/  BSSY B1, `(.L_x_177) ;  /* 0x000006c000017945 */ /* 0x000fe20003800000 */
[----:B------:R-:W-:Y:S01]  /*7100*/  IMAD.MOV.U32 R20, RZ, RZ, -0x1 ;  /* 0xffffffffff147424 */ /* 0x000fe200078e00ff */
[----:B------:R-:W-:Y:S01]  /*7110*/  ISETP.GT.U32.AND P0, PT, R7, 0x2, PT ;  /* 0x000000020700780c */ /* 0x000fe20003f04070 */
[----:B------:R-:W-:Y:S01]  /*7120*/  IMAD.MOV.U32 R21, RZ, RZ, -0x1 ;  /* 0xffffffffff157424 */ /* 0x000fe200078e00ff */
[----:B------:R-:W-:Y:S02]  /*7130*/  PRMT R10, RZ, 0x7610, R10 ;  /* 0x00007610ff0a7816 */ /* 0x000fe4000000000a */
[----:B------:R-:W-:-:S03]  /*7140*/  ISETP.LT.U32.AND P0, PT, R11, 0x3, P0 ;  /* 0x000000030b00780c */ /* 0x000fc60000701070 */
[----:B------:R-:W0:Y:S01]  /*7150*/  @P1 S2R R5, SR_CgaCtaId ;  /* 0x0000000000051919 */ /* 0x000e220000008800 */
[----:B------:R-:W-:-:S04]  /*7160*/  @P1 MOV R4, 0x400 ;  /* 0x0000040000041802 */ /* 0x000fc80000000f00 */
[----:B0-----:R-:W-:Y:S01]  /*7170*/  @P1 LEA R6, R5, R4, 0x18 ;  /* 0x0000000405061211 */ /* 0x001fe200078ec0ff */
[----:B------:R-:W-:Y:S01]  /*7180*/  IMAD.WIDE.U32 R4, R7, -0x55555555, RZ ;  /* 0xaaaaaaab07047825 */ /* 0x000fe200078e00ff */
[----:B------:R-:W-:Y:S02]  /*7190*/  SEL R4, RZ, 0x1, !P0 ;  /* 0x00000001ff047807 */ /* 0x000fe40004000000 */
[----:B------:R0:W-:Y:S01]  /*71a0*/  @P1 SYNCS.ARRIVE.TRANS64.A1T0 RZ, [R6+URZ+0x48], RZ ;  /* 0x000048ff06ff19a7 */ /* 0x0001e2000810003f */
[----:B------:R-:W-:Y:S02]  /*71b0*/  IADD3 R16, P1, R16, UR38, RZ ;  /* 0x0000002610107c10 */ /* 0x000fe4000ff3e0ff */
[----:B------:R-:W-:Y:S02]  /*71c0*/  LOP3.LUT R3, R3, R4, RZ, 0x3c, !PT ;  /* 0x0000000403037212 */ /* 0x000fe400078e3cff */
[----:B------:R-:W-:Y:S02]  /*71d0*/  IADD3.X R17, R17, UR41, RZ, P1, !PT ;  /* 0x0000002911117c10 */ /* 0x000fe40008ffe4ff */
[----:B------:R-:W-:-:S02]  /*71e0*/  ISETP.GE.U32.AND P0, PT, R16, UR8, PT ;  /* 0x0000000810007c0c */ /* 0x000fc4000bf06070 */
[----:B0-----:R-:W-:Y:S02]  /*71f0*/  SHF.R.U32.HI R6, RZ, 0x1, R5 ;  /* 0x00000001ff067819 */ /* 0x001fe40000011605 */
[----:B------:R-:W-:Y:S02]  /*7200*/  ISETP.GE.U32.AND.EX P0, PT, R17, UR9, PT, P0 ;  /* 0x0000000911007c0c */ /* 0x000fe4000bf06100 */
[----:B------:R-:W-:Y:S01]  /*7210*/  @P2 LOP3.LUT R3, R3, 0x1, R6, 0x78, !PT ;  /* 0x0000000103032812 */ /* 0x000fe200078e7806 */
[----:B------:R-:W-:Y:S01]  /*7220*/  IMAD R8, R6, -0x3, R7 ;  /* 0xfffffffd06087824 */ /* 0x000fe200078e0207 */
[----:B------:R-:W-:Y:S01]  /*7230*/  PRMT R4, RZ, 0x7610, R4 ;  /* 0x00007610ff047816 */ /* 0x000fe20000000004 */
[----:B------:R-:W-:-:S08]  /*7240*/  IMAD.MOV.U32 R7, RZ, RZ, -0x1 ;  /* 0xffffffffff077424 */ /* 0x000fd000078e00ff */
[----:B------:R-:W-:Y:S05]  /*7250*/  @P0 BRA `(.L_x_178) ;  /* 0x0000000400540947 */ /* 0x000fea0003800000 */
[----:B------:R-:W0:Y:S01]  /*7260*/  S2R R15, SR_CTAID.X ;  /* 0x00000000000f7919 */ /* 0x000e220000002500 */
[----:B------:R-:W-:Y:S01]  /*7270*/  ULDC.64 UR8, c[0x0][0x628] ;  /* 0x00018a0000087ab9 */ /* 0x000fe20000000a00 */
[----:B------:R-:W-:Y:S01]  /*7280*/  ULDC UR10, c[0x0][0x630] ;  /* 0x00018c00000a7ab9 */ /* 0x000fe20000000800 */
[----:B------:R-:W-:Y:S01]  /*7290*/  ISETP.NE.U32.AND P0, PT, RZ, UR8, PT ;  /* 0x00000008ff007c0c */ /* 0x000fe2000bf05070 */
[----:B------:R-:W1:Y:S01]  /*72a0*/  S2R R20, SR_CTAID.Y ;  /* 0x0000000000147919 */ /* 0x000e620000002600 */
[----:B------:R-:W-:Y:S01]  /*72b0*/  ULDC UR11, c[0x0][0x150] ;  /* 0x00005400000b7ab9 */ /* 0x000fe20000000800 */
[----:B------:R-:W-:Y:S01]  /*72c0*/  IMAD.MOV.U32 R4, RZ, RZ, R16 ;  /* 0x000000ffff047224 */ /* 0x000fe200078e0010 */
[----:B------:R-:W-:Y:S01]  /*72d0*/  ISETP.NE.AND.EX P0, PT, RZ, UR9, PT, P0 ;  /* 0x00000009ff007c0c */ /* 0x000fe2000bf05300 */
[----:B------:R-:W-:Y:S01]  /*72e0*/  IMAD.MOV.U32 R5, RZ, RZ, R17 ;  /* 0x000000ffff057224 */ /* 0x000fe200078e0011 */
[----:B0-----:R-:W-:-:S11]  /*72f0*/  I2FP.F32.U32 R22, R15 ;  /* 0x0000000f00167245 */ /* 0x001fd60000201000 */
[----:B------:R-:W-:Y:S05]  /*7300*/  @!P0 BRA `(.L_x_179) ;  /* 0x0000000000288947 */ /* 0x000fea0003800000 */
[----:B------:R-:W-:Y:S02]  /*7310*/  ULDC UR7, c[0x0][0x634] ;  /* 0x00018d0000077ab9 */ /* 0x000fe40000000800 */
[----:B------:R-:W-:-:S05]  /*7320*/  IADD3 R5, P0, R16, UR7, RZ ;  /* 0x0000000710057c10 */ /* 0x000fca000ff1e0ff */
[----:B------:R-:W-:-:S04]  /*7330*/  IMAD.X R21, RZ, RZ, R17, P0 ;  /* 0x000000ffff157224 */ /* 0x000fc800000e0611 */
[----:B------:R-:W-:-:S04]  /*7340*/  IMAD.WIDE.U32 R6, R21, UR8, RZ ;  /* 0x0000000815067c25 */ /* 0x000fc8000f8e00ff */
[----:B------:R-:W-:-:S04]  /*7350*/  IMAD.WIDE.U32 R6, P0, R5, UR9, R6 ;  /* 0x0000000905067c25 */ /* 0x000fc8000f800006 */
[----:B------:R-:W-:-:S04]  /*7360*/  IMAD.WIDE.U32 R4, R5, UR8, RZ ;  /* 0x0000000805047c25 */ /* 0x000fc8000f8e00ff */
[----:B------:R-:W-:Y:S01]  /*7370*/  IMAD.MOV.U32 R4, RZ, RZ, R7 ;  /* 0x000000ffff047224 */ /* 0x000fe200078e0007 */
[----:B------:R-:W-:Y:S01]  /*7380*/  IADD3 RZ, P1, R5, R6, RZ ;  /* 0x0000000605ff7210 */ /* 0x000fe20007f3e0ff */
[----:B------:R-:W-:-:S04]  /*7390*/  IMAD.X R5, RZ, RZ, RZ, P0 ;  /* 0x000000ffff057224 */ /* 0x000fc800000e06ff */
[----:B------:R-:W-:-:S08]  /*73a0*/  IMAD.WIDE.U32.X R4, R21, UR9, R4, P1 ;  /* 0x0000000915047c25 */ /* 0x000fd000088e0404 */
.L_x_179:
[--C-:B------:R-:W-:Y:S01]  /*73b0*/  SHF.R.U64 R14, R4, UR10, R5.reuse ;  /* 0x0000000a040e7c19 */ /* 0x100fe20008001205 */
[----:B------:R-:W-:Y:S01]  /*73c0*/  FMUL R22, R22, UR11 ;  /* 0x0000000b16167c20 */ /* 0x000fe20008400000 */
[----:B------:R-:W-:Y:S01]  /*73d0*/  SHF.R.U32.HI R4, RZ, UR10, R5 ;  /* 0x0000000aff047c19 */ /* 0x000fe20008011605 */
[----:B------:R-:W0:Y:S01]  /*73e0*/  LDC R6, c[0x0][0x144] ;  /* 0x00005100ff067b82 */ /* 0x000e220000000800 */
[----:B------:R-:W-:Y:S01]  /*73f0*/  IADD3 R5, P0, RZ, -R14, RZ ;  /* 0x8000000eff057210 */ /* 0x000fe20007f1e0ff */
[----:B------:R-:W-:Y:S01]  /*7400*/  ULDC UR7, c[0x0][0x154] ;  /* 0x0000550000077ab9 */ /* 0x000fe20000000800 */
[----:B-1----:R-:W-:Y:S01]  /*7410*/  I2FP.F32.U32 R7, R20 ;  /* 0x0000001400077245 */ /* 0x002fe20000201000 */
[----:B------:R-:W1:Y:S01]  /*7420*/  F2I.U32.TRUNC.NTZ R22, R22 ;  /* 0x0000001600167305 */ /* 0x000e62000020f000 */
[----:B------:R-:W-:Y:S01]  /*7430*/  ULDC.64 UR8, c[0x0][0x620] ;  /* 0x0001880000087ab9 */ /* 0x000fe20000000a00 */
[----:B------:R-:W-:Y:S01]  /*7440*/  IMAD.X R4, RZ, RZ, ~R4, P0 ;  /* 0x000000ffff047224 */ /* 0x000fe200000e0e04 */
[----:B------:R-:W-:Y:S01]  /*7450*/  ISETP.NE.AND P2, PT, R2, 0x1, PT ;  /* 0x000000010200780c */ /* 0x000fe20003f45270 */
[----:B------:R-:W-:Y:S01]  /*7460*/  FMUL R23, R7, UR7 ;  /* 0x0000000707177c20 */ /* 0x000fe20008400000 */
[----:B------:R-:W2:Y:S01]  /*7470*/  LDC R25, c[0x0][0x148] ;  /* 0x00005200ff197b82 */ /* 0x000ea20000000800 */
[----:B------:R-:W-:Y:S01]  /*7480*/  IMAD R4, R4, UR8, RZ ;  /* 0x0000000804047c24 */ /* 0x000fe2000f8e02ff */
[----:B------:R-:W-:-:S03]  /*7490*/  ULDC UR7, c[0x0][0x618] ;  /* 0x0001860000077ab9 */ /* 0x000fc60000000800 */
[----:B------:R-:W3:Y:S01]  /*74a0*/  F2I.U32.TRUNC.NTZ R23, R23 ;  /* 0x0000001700177305 */ /* 0x000ee2000020f000 */
[C---:B------:R-:W-:Y:S02]  /*74b0*/  IMAD R7, R5.reuse, UR9, R4 ;  /* 0x0000000905077c24 */ /* 0x040fe4000f8e0204 */
[----:B------:R-:W-:Y:S01]  /*74c0*/  IMAD.WIDE.U32 R4, R5, UR8, R16 ;  /* 0x0000000805047c25 */ /* 0x000fe2000f8e0010 */
[----:B------:R-:W-:Y:S02]  /*74d0*/  ULDC.64 UR8, c[0x0][0x640] ;  /* 0x0001900000087ab9 */ /* 0x000fe40000000a00 */
[----:B------:R-:W-:Y:S01]  /*74e0*/  ISETP.NE.U32.AND P0, PT, RZ, UR8, PT ;  /* 0x00000008ff007c0c */ /* 0x000fe2000bf05070 */
[----:B------:R-:W-:Y:S02]  /*74f0*/  IMAD.IADD R5, R5, 0x1, R7 ;  /* 0x0000000105057824 */ /* 0x000fe400078e0207 */
[----:B-1----:R-:W-:Y:S01]  /*7500*/  IMAD.MOV R22, RZ, RZ, -R22 ;  /* 0x000000ffff167224 */ /* 0x002fe200078e0a16 */
[----:B------:R-:W-:-:S02]  /*7510*/  ISETP.NE.AND.EX P0, PT, RZ, UR9, PT, P0 ;  /* 0x00000009ff007c0c */ /* 0x000fc4000bf05300 */
[----:B------:R-:W-:Y:S01]  /*7520*/  SHF.R.U64 R21, R4, UR7, R5 ;  /* 0x0000000704157c19 */ /* 0x000fe20008001205 */
[----:B0-----:R-:W-:Y:S01]  /*7530*/  IMAD R15, R6, R22, R15 ;  /* 0x00000016060f7224 */ /* 0x001fe200078e020f */
[----:B------:R-:W-:Y:S01]  /*7540*/  SHF.R.U32.HI R4, RZ, UR7, R5 ;  /* 0x00000007ff047c19 */ /* 0x000fe20008011605 */
[----:B------:R-:W-:Y:S01]  /*7550*/  ULDC UR7, c[0x0][0x608] ;  /* 0x0001820000077ab9 */ /* 0x000fe20000000800 */
[----:B---3--:R-:W-:Y:S02]  /*7560*/  IMAD.MOV R6, RZ, RZ, -R23 ;  /* 0x000000ffff067224 */ /* 0x008fe400078e0a17 */
[--C-:B------:R-:W-:Y:S02]  /*7570*/  SHF.R.U64 R22, R21, UR7, R4.reuse ;  /* 0x0000000715167c19 */ /* 0x100fe40008001204 */
[----:B------:R-:W-:Y:S01]  /*7580*/  SHF.R.U32.HI R5, RZ, UR7, R4 ;  /* 0x00000007ff057c19 */ /* 0x000fe20008011604 */
[----:B------:R-:W-:Y:S01]  /*7590*/  ULDC UR7, c[0x0][0x658] ;  /* 0x0001960000077ab9 */ /* 0x000fe20000000800 */
[----:B--2---:R-:W-:-:S02]  /*75a0*/  @P2 IMAD R15, R25, R6, R20 ;  /* 0x00000006190f2224 */ /* 0x004fc400078e0214 */
[--C-:B------:R-:W-:Y:S02]  /*75b0*/  SHF.R.U64 R20, R22, UR7, R5.reuse ;  /* 0x0000000716147c19 */ /* 0x100fe40008001205 */
[----:B------:R-:W-:-:S03]  /*75c0*/  SHF.R.U32.HI R23, RZ, UR7, R5 ;  /* 0x00000007ff177c19 */ /* 0x000fc60008011605 */
[----:B------:R-:W-:Y:S02]  /*75d0*/  IMAD.MOV.U32 R6, RZ, RZ, R20 ;  /* 0x000000ffff067224 */ /* 0x000fe400078e0014 */
[----:B------:R-:W-:Y:S01]  /*75e0*/  IMAD.MOV.U32 R5, RZ, RZ, R23 ;  /* 0x000000ffff057224 */ /* 0x000fe200078e0017 */
[----:B------:R-:W-:Y:S06]  /*75f0*/  @!P0 BRA `(.L_x_180) ;  /* 0x00000000002c8947 */ /* 0x000fec0003800000 */
        /* <DEDUP_REMOVED lines=9> */
[----:B------:R-:W-:-:S04]  /*7690*/  IMAD.WIDE.U32.X R4, R23, UR9, R4, P1 ;  /* 0x0000000917047c25 */ /* 0x000fc800088e0404 */
[----:B------:R-:W-:-:S07]  /*76a0*/  IMAD.MOV.U32 R6, RZ, RZ, R4 ;  /* 0x000000ffff067224 */ /* 0x000fce00078e0004 */
.L_x_180:
[----:B------:R-:W-:Y:S01]  /*76b0*/  ULDC UR7, c[0x0][0x648] ;  /* 0x0001920000077ab9 */ /* 0x000fe20000000800 */
[----:B------:R-:W-:Y:S01]  /*76c0*/  LOP3.LUT R4, R22, UR6, RZ, 0xc0, !PT ;  /* 0x0000000616047c12 */ /* 0x000fe2000f8ec0ff */
[----:B------:R-:W-:Y:S01]  /*76d0*/  ULDC UR8, c[0x0][0x610] ;  /* 0x0001840000087ab9 */ /* 0x000fe20000000800 */
[----:B------:R-:W-:Y:S01]  /*76e0*/  SHF.R.U64 R5, R6, UR7, R5 ;  /* 0x0000000706057c19 */ /* 0x000fe20008001205 */
[----:B------:R-:W-:Y:S01]  /*76f0*/  ULDC UR7, c[0x0][0x638] ;  /* 0x00018e0000077ab9 */ /* 0x000fe20000000800 */
[----:B------:R-:W-:-:S03]  /*7700*/  LOP3.LUT R21, R21, UR4, RZ, 0xc0, !PT ;  /* 0x0000000415157c12 */ /* 0x000fc6000f8ec0ff */
[----:B------:R-:W-:Y:S02]  /*7710*/  IMAD.MOV R7, RZ, RZ, -R5 ;  /* 0x000000ffff077224 */ /* 0x000fe400078e0a05 */
[----:B------:R-:W-:Y:S02]  /*7720*/  IMAD R4, R5, UR5, R4 ;  /* 0x0000000505047c24 */ /* 0x000fe4000f8e0204 */
[----:B------:R-:W-:Y:S01]  /*7730*/  IMAD R20, R7, UR7, R20 ;  /* 0x0000000707147c24 */ /* 0x000fe2000f8e0214 */
[----:B------:R-:W-:Y:S01]  /*7740*/  ULDC UR7, c[0x0][0x600] ;  /* 0x0001800000077ab9 */ /* 0x000fe20000000800 */
[----:B------:R-:W-:Y:S02]  /*7750*/  IMAD R15, R4, UR8, R15 ;  /* 0x00000008040f7c24 */ /* 0x000fe4000f8e020f */
[----:B------:R-:W-:Y:S02]  /*7760*/  IMAD R20, R20, UR7, R21 ;  /* 0x0000000714147c24 */ /* 0x000fe4000f8e0215 */
[----:B------:R-:W-:-:S02]  /*7770*/  IMAD.MOV.U32 R4, RZ, RZ, 0x1 ;  /* 0x00000001ff047424 */ /* 0x000fc400078e00ff */
[----:B------:R-:W-:Y:S01]  /*7780*/  IMAD.MOV.U32 R7, RZ, RZ, R14 ;  /* 0x000000ffff077224 */ /* 0x000fe200078e000e */
[----:B------:R-:W-:Y:S02]  /*7790*/  SEL R21, R20, R15, !P2 ;  /* 0x0000000f14157207 */ /* 0x000fe40005000000 */
[----:B------:R-:W-:-:S07]  /*77a0*/  SEL R20, R15, R20, !P2 ;  /* 0x000000140f147207 */ /* 0x000fce0005000000 */
.L_x_178:
[----:B------:R-:W-:Y:S05]  /*77b0*/  BSYNC B1 ;  /* 0x0000000000017941 */ /* 0x000fea0003800000 */
.L_x_177:
[----:B------:R-:W-:-:S13]  /*77c0*/  LOP3.LUT P0, RZ, R4, 0xff, RZ, 0xc0, !PT ;  /* 0x000000ff04ff7812 */ /* 0x000fda000780c0ff */
[----:B------:R-:W-:Y:S05]  /*77d0*/  @P0 BRA `(.L_x_181) ;  /* 0xfffffff400100947 */ /* 0x000fea000383ffff */
[----:B------:R-:W-:Y:S05]  /*77e0*/  BSYNC B0 ;  /* 0x0000000000007941 */ /* 0x000fea0003800000 */
.L_x_170:
[----:B------:R-:W-:-:S03]  /*77f0*/  UMOV UR7, 0xffffffff ;  /* 0xffffffff00077882 */ /* 0x000fc60000000000 */
[----:B------:R-:W-:Y:S05]  /*7800*/  BRA.DIV UR7, `(.L_x_182) ;  /* 0x0000000207f07947 */ /* 0x000fea000b800000 */
[----:B------:R-:W-:-:S13]  /*7810*/  ELECT P6, URZ, PT ;  /* 0x00000000003f782f */ /* 0x000fda00038c0000 */
.L_x_195:
[----:B------:R-:W-:Y:S04]  /*7820*/  BSSY B0, `(.L_x_183) ;  /* 0x0000022000007945 */ /* 0x000fe80003800000 */
[----:B------:R-:W-:Y:S05]  /*7830*/  @!P6 BRA `(.L_x_184) ;  /* 0x000000000080e947 */ /* 0x000fea0003800000 */
[----:B------:R-:W-:-:S04]  /*7840*/  LOP3.LUT R18, R18, 0x2, RZ, 0xfc, !PT ;  /* 0x0000000212127812 */ /* 0x000fc800078efcff */
[----:B------:R-:W-:-:S13]  /*7850*/  ISETP.NE.AND P0, PT, R18, 0x3, PT ;  /* 0x000000031200780c */ /* 0x000fda0003f05270 */
[----:B------:R-:W-:Y:S05]  /*7860*/  @!P0 BRA `(.L_x_185) ;  /* 0x0000000000048947 */ /* 0x000fea0003800000 */
[----:B------:R-:W-:Y:S01]  /*7870*/  BPT.TRAP 0x1 ;  /* 0x000000040000795c */ /* 0x000fe20000300000 */
.L_x_185:
[----:B------:R-:W0:Y:S01]  /*7880*/  S2R R5, SR_CgaCtaId ;  /* 0x0000000000057919 */ /* 0x000e220000008800 */
[----:B------:R-:W-:Y:S02]  /*7890*/  MOV R0, 0x400 ;  /* 0x0000040000007802 */ /* 0x000fe40000000f00 */
[----:B------:R-:W-:Y:S02]  /*78a0*/  SHF.L.U32 R2, R3, 0x1f, RZ ;  /* 0x0000001f03027819 */ /* 0x000fe400000006ff */
[----:B0-----:R-:W-:-:S05]  /*78b0*/  LEA R5, R5, R0, 0x18 ;  /* 0x0000000005057211 */ /* 0x001fca00078ec0ff */
[----:B------:R-:W-:-:S04]  /*78c0*/  VIADD R5, R5, 0x18 ;  /* 0x0000001805057836 */ /* 0x000fc80000000000 */
[C---:B------:R-:W-:Y:S02]  /*78d0*/  IMAD R7, R8.reuse, 0x8, R5 ;  /* 0x0000000808077824 */ /* 0x040fe400078e0205 */
[----:B------:R-:W-:Y:S02]  /*78e0*/  VIADD R8, R8, 0x1 ;  /* 0x0000000108087836 */ /* 0x000fe40000000000 */
[----:B------:R-:W0:Y:S03]  /*78f0*/  SYNCS.PHASECHK.TRANS64.TRYWAIT P0, [R7+URZ], R2 ;  /* 0x00000002070075a7 */ /* 0x000e26000800017f */
[----:B------:R-:W-:-:S04]  /*7900*/  ISETP.NE.AND P1, PT, R8, 0x3, PT ;  /* 0x000000030800780c */ /* 0x000fc80003f25270 */
[----:B------:R-:W-:Y:S02]  /*7910*/  SEL R0, RZ, 0x1, P1 ;  /* 0x00000001ff007807 */ /* 0x000fe40000800000 */
[----:B------:R-:W-:Y:S02]  /*7920*/  SEL R8, R8, RZ, P1 ;  /* 0x000000ff08087207 */ /* 0x000fe40000800000 */
[----:B------:R-:W-:-:S03]  /*7930*/  LOP3.LUT R9, R3, R0, RZ, 0x3c, !PT ;  /* 0x0000000003097212 */ /* 0x000fc600078e3cff */
[----:B------:R-:W-:Y:S01]  /*7940*/  IMAD R4, R8, 0x8, R5 ;  /* 0x0000000808047824 */ /* 0x000fe200078e0205 */
[----:B------:R-:W-:Y:S01]  /*7950*/  SHF.L.U32 R3, R9, 0x1f, RZ ;  /* 0x0000001f09037819 */ /* 0x000fe200000006ff */
[----:B0-----:R-:W-:Y:S06]  /*7960*/  @!P0 BRA `(.L_x_186) ;  /* 0x0000000000b88947 */ /* 0x001fec0003800000 */
.L_x_196:
[----:B------:R-:W1:Y:S01]  /*7970*/  SYNCS.PHASECHK.TRANS64.TRYWAIT P0, [R4+URZ], R3 ;  /* 0x00000003040075a7 */ /* 0x000e62000800017f */
[----:B------:R-:W-:-:S05]  /*7980*/  VIADD R0, R8, 0x1 ;  /* 0x0000000108007836 */ /* 0x000fca0000000000 */
[----:B------:R-:W-:-:S04]  /*7990*/  ISETP.NE.AND P1, PT, R0, 0x3, PT ;  /* 0x000000030000780c */ /* 0x000fc80003f25270 */
[----:B0-----:R-:W-:Y:S02]  /*79a0*/  SEL R2, RZ, 0x1, P1 ;  /* 0x00000001ff027807 */ /* 0x001fe40000800000 */
[----:B------:R-:W-:Y:S02]  /*79b0*/  SEL R0, R0, RZ, P1 ;  /* 0x000000ff00007207 */ /* 0x000fe40000800000 */
[----:B------:R-:W-:Y:S01]  /*79c0*/  LOP3.LUT R2, R9, R2, RZ, 0x3c, !PT ;  /* 0x0000000209027212 */ /* 0x000fe200078e3cff */
[----:B-1----:R-:W-:Y:S06]  /*79d0*/  @!P0 BRA `(.L_x_187) ;  /* 0x0000000000b08947 */ /* 0x002fec0003800000 */
.L_x_197:
[----:B------:R-:W-:Y:S01]  /*79e0*/  IMAD R5, R0, 0x8, R5 ;  /* 0x0000000800057824 */ /* 0x000fe200078e0205 */
[----:B------:R-:W-:-:S07]  /*79f0*/  SHF.L.U32 R0, R2, 0x1f, RZ ;  /* 0x0000001f02007819 */ /* 0x000fce00000006ff */
.L_x_188:
[----:B-1----:R1:W2:Y:S02]  /*7a00*/  SYNCS.PHASECHK.TRANS64.TRYWAIT P0, [R5+URZ], R0 ;  /* 0x00000000050075a7 */ /* 0x0022a4000800017f */
[----:B--2---:R-:W-:Y:S05]  /*7a10*/  @!P0 NANOSLEEP.SYNCS 0x989680 ;  /* 0x009896800000895d */ /* 0x004fea0003900000 */
[----:B------:R-:W2:Y:S02]  /*7a20*/  @!P0 SYNCS.PHASECHK.TRANS64 P0, [R5+URZ], R0 ;  /* 0x00000000050085a7 */ /* 0x000ea4000800007f */
[----:B--2---:R-:W-:Y:S05]  /*7a30*/  @!P0 BRA `(.L_x_188) ;  /* 0xfffffffc00f08947 */ /* 0x004fea000383ffff */
.L_x_184:
[----:B------:R-:W-:Y:S05]  /*7a40*/  BSYNC B0 ;  /* 0x0000000000007941 */ /* 0x000fea0003800000 */
.L_x_183:
[----:B------:R-:W-:Y:S05]  /*7a50*/  EXIT ;  /* 0x000000000000794d */ /* 0x000fea0003800000 */
.L_x_21:
[----:B-1----:R1:W2:Y:S02]  /*7a60*/  SYNCS.PHASECHK.TRANS64.TRYWAIT P1, [R3+URZ], R0 ;  /* 0x00000000030075a7 */ /* 0x0022a4000802017f */
[----:B--2---:R-:W-:Y:S05]  /*7a70*/  @!P1 NANOSLEEP.SYNCS 0x989680 ;  /* 0x009896800000995d */ /* 0x004fea0003900000 */
[----:B------:R-:W2:Y:S02]  /*7a80*/  @!P1 SYNCS.PHASECHK.TRANS64 P1, [R3+URZ], R0 ;  /* 0x00000000030095a7 */ /* 0x000ea4000802007f */
[----:B--2---:R-:W-:Y:S05]  /*7a90*/  @!P1 BRA `(.L_x_21) ;  /* 0xfffffffc00f09947 */ /* 0x004fea000383ffff */
[----:B------:R-:W-:Y:S05]  /*7aa0*/  BRA `(.L_x_20) ;  /* 0xffffff9c00307947 */ /* 0x000fea000383ffff */
.L_x_26:
[----:B-1----:R1:W2:Y:S02]  /*7ab0*/  SYNCS.PHASECHK.TRANS64.TRYWAIT P1, [R5+URZ], R4 ;  /* 0x00000004050075a7 */ /* 0x0022a4000802017f */
[----:B--2---:R-:W-:Y:S05]  /*7ac0*/  @!P1 NANOSLEEP.SYNCS 0x989680 ;  /* 0x009896800000995d */ /* 0x004fea0003900000 */
[----:B------:R-:W2:Y:S02]  /*7ad0*/  @!P1 SYNCS.PHASECHK.TRANS64 P1, [R5+URZ], R4 ;  /* 0x00000004050095a7 */ /* 0x000ea4000802007f */
[----:B--2---:R-:W-:Y:S05]  /*7ae0*/  @!P1 BRA `(.L_x_26) ;  /* 0xfffffffc00f09947 */ /* 0x004fea000383ffff */
[----:B------:R-:W-:Y:S05]  /*7af0*/  BRA `(.L_x_25) ;  /* 0xffffffa400407947 */ /* 0x000fea000383ffff */
.L_x_171:
[----:B------:R-:W-:Y:S01]  /*7b00*/  BSSY B1, `(.L_x_189) ;  /* 0x0000006000017945 */ /* 0x000fe20003800000 */
[----:B------:R-:W-:-:S07]  /*7b10*/  IMAD.MOV.U32 R15, RZ, RZ, -0x1 ;  /* 0xffffffffff0f7424 */ /* 0x000fce00078e00ff */
[----:B------:R-:W-:Y:S05]  /*7b20*/  WARPSYNC.COLLECTIVE R15, `(.L_x_190) ;  /* 0x000000000f0c7348 */ /* 0x000fea0003c00000 */
[----:B------:R-:W-:Y:S02]  /*7b30*/  ELECT P6, UR62, PT ;  /* 0x00000000003e782f */ /* 0x000fe400038c0000 */
[----:B------:R-:W-:Y:S01]  /*7b40*/  MOV R14, UR62 ;  /* 0x0000003e000e7c02 */ /* 0x000fe20008000f00 */
[----:B------:R-:W-:Y:S10]  /*7b50*/  ENDCOLLECTIVE ;  /* 0x000000000000791b */ /* 0x000ff40003800000 */
.L_x_190:
[----:B------:R-:W-:Y:S05]  /*7b60*/  BSYNC B1 ;  /* 0x0000000000017941 */ /* 0x000fea0003800000 */
.L_x_189:
[----:B------:R-:W-:Y:S05]  /*7b70*/  BRA `(.L_x_191) ;  /* 0xfffffff000347947 */ /* 0x000fea000383ffff */
.L_x_174:
[----:B-1----:R1:W2:Y:S02]  /*7b80*/  SYNCS.PHASECHK.TRANS64.TRYWAIT P0, [R23+URZ+0x18], R14 ;  /* 0x0000180e170075a7 */ /* 0x0022a4000800017f */
[----:B--2---:R-:W-:Y:S05]  /*7b90*/  @!P0 NANOSLEEP.SYNCS 0x989680 ;  /* 0x009896800000895d */ /* 0x004fea0003900000 */
[----:B------:R-:W2:Y:S02]  /*7ba0*/  @!P0 SYNCS.PHASECHK.TRANS64 P0, [R23+URZ+0x18], R14 ;  /* 0x0000180e170085a7 */ /* 0x000ea4000800007f */
[----:B--2---:R-:W-:Y:S05]  /*7bb0*/  @!P0 BRA `(.L_x_174) ;  /* 0xfffffffc00f08947 */ /* 0x004fea000383ffff */
[----:B------:R-:W-:Y:S05]  /*7bc0*/  BRA `(.L_x_192) ;  /* 0xfffffff0006c7947 */ /* 0x000fea000383ffff */
.L_x_182:
[----:B------:R-:W-:Y:S01]  /*7bd0*/  BSSY B0, `(.L_x_193) ;  /* 0x0000006000007945 */ /* 0x000fe20003800000 */
[----:B------:R-:W-:-:S07]  /*7be0*/  IMAD.MOV.U32 R15, RZ, RZ, -0x1 ;  /* 0xffffffffff0f7424 */ /* 0x000fce00078e00ff */
[----:B------:R-:W-:Y:S05]  /*7bf0*/  WARPSYNC.COLLECTIVE R15, `(.L_x_194) ;  /* 0x000000000f0c7348 */ /* 0x000fea0003c00000 */
[----:B------:R-:W-:Y:S02]  /*7c00*/  ELECT P6, UR62, PT ;  /* 0x00000000003e782f */ /* 0x000fe400038c0000 */
[----:B------:R-:W-:Y:S01]  /*7c10*/  MOV R14, UR62 ;  /* 0x0000003e000e7c02 */ /* 0x000fe20008000f00 */
[----:B------:R-:W-:Y:S10]  /*7c20*/  ENDCOLLECTIVE ;  /* 0x000000000000791b */ /* 0x000ff40003800000 */
.L_x_194:
[----:B------:R-:W-:Y:S05]  /*7c30*/  BSYNC B0 ;  /* 0x0000000000007941 */ /* 0x000fea0003800000 */
.L_x_193:
[----:B------:R-:W-:Y:S05]  /*7c40*/  BRA `(.L_x_195) ;  /* 0xfffffff800f47947 */ /* 0x000fea000383ffff */
.L_x_186:
[----:B0-----:R0:W1:Y:S02]  /*7c50*/  SYNCS.PHASECHK.TRANS64.TRYWAIT P0, [R7+URZ], R2 ;  /* 0x00000002070075a7 */ /* 0x001064000800017f */
[----:B-1----:R-:W-:Y:S05]  /*7c60*/  @!P0 NANOSLEEP.SYNCS 0x989680 ;  /* 0x009896800000895d */ /* 0x002fea0003900000 */
[----:B------:R-:W1:Y:S02]  /*7c70*/  @!P0 SYNCS.PHASECHK.TRANS64 P0, [R7+URZ], R2 ;  /* 0x00000002070085a7 */ /* 0x000e64000800007f */
[----:B-1----:R-:W-:Y:S05]  /*7c80*/  @!P0 BRA `(.L_x_186) ;  /* 0xfffffffc00f08947 */ /* 0x002fea000383ffff */
[----:B------:R-:W-:Y:S05]  /*7c90*/  BRA `(.L_x_196) ;  /* 0xfffffffc00347947 */ /* 0x000fea000383ffff */
.L_x_187:
[----:B0-----:R0:W1:Y:S02]  /*7ca0*/  SYNCS.PHASECHK.TRANS64.TRYWAIT P0, [R4+URZ], R3 ;  /* 0x00000003040075a7 */ /* 0x001064000800017f */
[----:B-1----:R-:W-:Y:S05]  /*7cb0*/  @!P0 NANOSLEEP.SYNCS 0x989680 ;  /* 0x009896800000895d */ /* 0x002fea0003900000 */
[----:B------:R-:W1:Y:S02]  /*7cc0*/  @!P0 SYNCS.PHASECHK.TRANS64 P0, [R4+URZ], R3 ;  /* 0x00000003040085a7 */ /* 0x000e64000800007f */
[----:B-1----:R-:W-:Y:S05]  /*7cd0*/  @!P0 BRA `(.L_x_187) ;  /* 0xfffffffc00f08947 */ /* 0x002fea000383ffff */
[----:B------:R-:W-:Y:S05]  /*7ce0*/  BRA `(.L_x_197) ;  /* 0xfffffffc003c7947 */ /* 0x000fea000383ffff */
.L_x_198:
[----:B------:R-:W-:-:S00]  /*7cf0*/  BRA `(.L_x_198) ;  /* 0xfffffffc00fc7947 */ /* 0x000fc0000383ffff */
[----:B------:R-:W-:-:S00]  /*7d00*/  NOP ;  /* 0x0000000000007918 */ /* 0x000fc00000000000 */
[----:B------:R-:W-:-:S00]  /*7d10*/  NOP ;  /* 0x0000000000007918 */ /* 0x000fc00000000000 */
[----:B------:R-:W-:-:S00]  /*7d20*/  NOP ;  /* 0x0000000000007918 */ /* 0x000fc00000000000 */
[----:B------:R-:W-:-:S00]  /*7d30*/  NOP ;  /* 0x0000000000007918 */ /* 0x000fc00000000000 */
[----:B------:R-:W-:-:S00]  /*7d40*/  NOP ;  /* 0x0000000000007918 */ /* 0x000fc00000000000 */
[----:B------:R-:W-:-:S00]  /*7d50*/  NOP ;  /* 0x0000000000007918 */ /* 0x000fc00000000000 */
[----:B------:R-:W-:-:S00]  /*7d60*/  NOP ;  /* 0x0000000000007918 */ /* 0x000fc00000000000 */
[----:B------:R-:W-:-:S00]  /*7d70*/  NOP ;  /* 0x0000000000007918 */ /* 0x000fc00000000000 */
.L_x_199:


//--------------------- .nv.global.init           --------------------------
	.section	.nv.global.init,"aw",@progbits
.nv.global.init:
	.type		$str$22,@object
	.size		$str$22,($str$23 - $str$22)
$str$22:
        /*0000*/ 	.byte	0x6b, 0x5f, 0x74, 0x69, 0x6c, 0x65, 0x5f, 0x63, 0x6f, 0x75, 0x6e, 0x74, 0x20, 0x3e, 0x3d, 0x20
        /*0010*/ 	.byte	0x31, 0x00
	.type		$str$23,@object
	.size		$str$23,(__unnamed_1 - $str$23)
$str$23:
        /*0012*/ 	.byte	0x2f, 0x74, 0x6d, 0x70, 0x2f, 0x63, 0x75, 0x74, 0x6c, 0x61, 0x73, 0x73, 0x5f, 0x73, 0x77, 0x65
        /*0022*/ 	.byte	0x65, 0x70, 0x5f, 0x73, 0x72, 0x63, 0x2f, 0x69, 0x6e, 0x63, 0x6c, 0x75, 0x64, 0x65, 0x2f, 0x63
        /*0032*/ 	.byte	0x75, 0x74, 0x6c, 0x61, 0x73, 0x73, 0x2f, 0x67, 0x65, 0x6d, 0x6d, 0x2f, 0x63, 0x6f, 0x6c, 0x6c
        /*0042*/ 	.byte	0x65, 0x63, 0x74, 0x69, 0x76, 0x65, 0x2f, 0x73, 0x6d, 0x39, 0x30, 0x5f, 0x6d, 0x6d, 0x61, 0x5f
        /*0052*/ 	.byte	0x74, 0x6d, 0x61, 0x5f, 0x67, 0x6d, 0x6d, 0x61, 0x5f, 0x73, 0x73, 0x5f, 0x77, 0x61, 0x72, 0x70
        /*0062*/ 	.byte	0x73, 0x70, 0x65, 0x63, 0x69, 0x61, 0x6c, 0x69, 0x7a, 0x65, 0x64, 0x2e, 0x68, 0x70, 0x70, 0x00
	.type		__unnamed_1,@object
	.size		__unnamed_1,(.L_0 - __unnamed_1)
__unnamed_1:
        /*0072*/ 	.byte	0x76, 0x6f, 0x69, 0x64, 0x20, 0x63, 0x75, 0x74, 0x6c, 0x61, 0x73, 0x73, 0x3a, 0x3a, 0x67, 0x65
        /* <DEDUP_REMOVED lines=172> */
        /*0b42*/ 	.byte	0x3a, 0x3a, 0x69, 0x64, 0x65, 0x6e, 0x74, 0x69, 0x74, 0x79, 0x5d, 0x00
.L_0:


//--------------------- .nv.shared._ZN7cutlass13device_kernelINS_4gemm6kernel13GemmUniversalIN4cute5tupleIJiiiiEEENS1_10collective13CollectiveMmaINS1_34MainloopSm90TmaGmmaWarpSpecializedILi3ENS5_IJNS4_1CILi2EEENSA_ILi1EEESC_EEENS1_35KernelTmaWarpSpecializedCooperativeEEENS5_IJNSA_ILi192EEENSA_ILi64EEENSA_ILi256EEEEEEaNS5_IJlSC_lEEEaSK_NS4_8TiledMMAINS4_8MMA_AtomIJNS4_4SM904GMMA26MMA_64x64x32_S32S8S8_SS_TNEEEENS4_6LayoutISD_NS5_IJSC_NSA_ILi0EEESS_EEEEENS5_IJNS4_10UnderscoreESV_SV_EEEEENS4_13SM90_TMA_LOADENS4_14ComposedLayoutINS4_7SwizzleILi3ELi4ELi3EEENS4_18smem_ptr_flag_bitsILi8EEENSR_INS5_IJNSA_ILi8EEENSA_ILi128EEEEEENS5_IJS15_SC_EEEEEEEvNS4_8identityENS4_23SM90_TMA_LOAD_MULTICASTES19_vS1A_EENS_8epilogue10collective6detail29Sm90TmaWarpSpecializedAdapterINS1E_15DefaultEpilogueIaSK_SK_NS1D_6thread17LinearCombinationIaLi1EiiLNS1I_9ScaleType4KindE0ELNS_15FloatRoundStyleE2EaEENS1_15EpilogueDefaultEEEEEvvEEEEvNT_6ParamsE --------------------------
	.section	.nv.shared._ZN7cutlass13device_kernelINS_4gemm6kernel13GemmUniversalIN4cute5tupleIJiiiiEEENS1_10collective13CollectiveMmaINS1_34MainloopSm90TmaGmmaWarpSpecializedILi3ENS5_IJNS4_1CILi2EEENSA_ILi1EEESC_EEENS1_35KernelTmaWarpSpecializedCooperativeEEENS5_IJNSA_ILi192EEENSA_ILi64EEENSA_ILi256EEEEEEaNS5_IJlSC_lEEEaSK_NS4_8TiledMMAINS4_8MMA_AtomIJNS4_4SM904GMMA26MMA_64x64x32_S32S8S8_SS_TNEEEENS4_6LayoutISD_NS5_IJSC_NSA_ILi0EEESS_EEEEENS5_IJNS4_10UnderscoreESV_SV_EEEEENS4_13SM90_TMA_LOADENS4_14ComposedLayoutINS4_7SwizzleILi3ELi4ELi3EEENS4_18smem_ptr_flag_bitsILi8EEENSR_INS5_IJNSA_ILi8EEENSA_ILi128EEEEEENS5_IJS15_SC_EEEEEEEvNS4_8identityENS4_23SM90_TMA_LOAD_MULTICASTES19_vS1A_EENS_8epilogue10collective6detail29Sm90TmaWarpSpecializedAdapterINS1E_15DefaultEpilogueIaSK_SK_NS1D_6thread17LinearCombinationIaLi1EiiLNS1I_9ScaleType4KindE0ELNS_15FloatRoundStyleE2EaEENS1_15EpilogueDefaultEEEEEvvEEEEvNT_6ParamsE,"aw",@nobits
	.sectionflags	@""
	.align	16
	.zero		1024


//--------------------- .nv.shared.reserved.0     --------------------------
	.section	.nv.shared.reserved.0,"aw",@nobits
	.weak		__nv_reservedSMEM_offset_0_alias
	.size		__nv_reservedSMEM_offset_0_alias, 0, 0
	.other		__nv_reservedSMEM_offset_0_alias,@"STO_CUDA_RESERVED_SHARED STV_DEFAULT"
__nv_reservedSMEM_offset_0_alias:
	.zero		0


//--------------------- .nv.global                --------------------------
	.section	.nv.global,"aw",@nobits
.nv.global:
	.type		_ZN39_INTERNAL_00f30066_4_k_cu_ee3cba2c_63594cute1_E,@object
	.size		_ZN39_INTERNAL_00f30066_4_k_cu_ee3cba2c_63594cute1_E,(_ZN39_INTERNAL_00f30066_4_k_cu_ee3cba2c_63594cuda3std3__45__cpo6cbeginE - _ZN39_INTERNAL_00f30066_4_k_cu_ee3cba2c_63594cute1_E)
_ZN39_INTERNAL_00f30066_4_k_cu_ee3cba2c_63594cute1_E:
	.zero		1
	.type		_ZN39_INTERNAL_00f30066_4_k_cu_ee3cba2c_63594cuda3std3__45__cpo6cbeginE,@object
	.size		_ZN39_INTERNAL_00f30066_4_k_cu_ee3cba2c_63594cuda3std3__45__cpo6cbeginE,(_ZN39_INTERNAL_00f30066_4_k_cu_ee3cba2c_63594cuda3std3__48in_placeE - _ZN39_INTERNAL_00f30066_4_k_cu_ee3cba2c_63594cuda3std3__45__cpo6cbeginE)
_ZN39_INTERNAL_00f30066_4_k_cu_ee3cba2c_63594cuda3std3__45__cpo6cbeginE:
	.zero		1
	.type		_ZN39_INTERNAL_00f30066_4_k_cu_ee3cba2c_63594cuda3std3__48in_placeE,@object
	.size		_ZN39_INTERNAL_00f30066_4_k_cu_ee3cba2c_63594cuda3std3__48in_placeE,(_ZN39_INTERNAL_00f30066_4_k_cu_ee3cba2c_63594cuda3std6ranges3__45__cpo9iter_moveE - _ZN39_INTERNAL_00f30066_4_k_cu_ee3cba2c_63594cuda3std3__48in_placeE)
_ZN39_INTERNAL_00f30066_4_k_cu_ee3cba2c_63594cuda3std3__48in_placeE:
	.zero		1
	.type		_ZN39_INTERNAL_00f30066_4_k_cu_ee3cba2c_63594cuda3std6ranges3__45__cpo9iter_moveE,@object
	.size		_ZN39_INTERNAL_00f30066_4_k_cu_ee3cba2c_63594cuda3std6ranges3__45__cpo9iter_moveE,(_ZN39_INTERNAL_00f30066_4_k_cu_ee3cba2c_63594cuda3std3__45__cpo5beginE - _ZN39_INTERNAL_00f30066_4_k_cu_ee3cba2c_63594cuda3std6ranges3__45__cpo9iter_moveE)
_ZN39_INTERNAL_00f30066_4_k_cu_ee3cba2c_63594cuda3std6ranges3__45__cpo9iter_moveE:
	.zero		1
	.type		_ZN39_INTERNAL_00f30066_4_k_cu_ee3cba2c_63594cuda3std3__45__cpo5beginE,@object
	.size		_ZN39_INTERNAL_00f30066_4_k_cu_ee3cba2c_63594cuda3std3__45__cpo5beginE,(_ZN39_INTERNAL_00f30066_4_k_cu_ee3cba2c_63594cuda3std3__441_GLOBAL__N__00f30066_4_k_cu_ee3cba2c_63596ignoreE - _ZN39_INTERNAL_00f30066_4_k_cu_ee3cba2c_63594cuda3std3__45__cpo5beginE)
_ZN39_INTERNAL_00f30066_4_k_cu_ee3cba2c_63594cuda3std3__45__cpo5beginE:
	.zero		1
	.type		_ZN39_INTERNAL_00f30066_4_k_cu_ee3cba2c_63594cuda3std3__441_GLOBAL__N__00f30066_4_k_cu_ee3cba2c_63596ignoreE,@object
	.size		_ZN39_INTERNAL_00f30066_4_k_cu_ee3cba2c_63594cuda3std3__441_GLOBAL__N__00f30066_4_k_cu_ee3cba2c_63596ignoreE,(_ZN39_INTERNAL_00f30066_4_k_cu_ee3cba2c_63594cute7productE - _ZN39_INTERNAL_00f30066_4_k_cu_ee3cba2c_63594cuda3std3__441_GLOBAL__N__00f30066_4_k_cu_ee3cba2c_63596ignoreE)
_ZN39_INTERNAL_00f30066_4_k_cu_ee3cba2c_63594cuda3std3__441_GLOBAL__N__00f30066_4_k_cu_ee3cba2c_63596ignoreE:
	.zero		1
	.type		_ZN39_INTERNAL_00f30066_4_k_cu_ee3cba2c_63594cute7productE,@object
	.size		_ZN39_INTERNAL_00f30066_4_k_cu_ee3cba2c_63594cute7productE,(_ZN39_INTERNAL_00f30066_4_k_cu_ee3cba2c_63594cuda3std3__45__cpo3endE - _ZN39_INTERNAL_00f30066_4_k_cu_ee3cba2c_63594cute7productE)
_ZN39_INTERNAL_00f30066_4_k_cu_ee3cba2c_63594cute7productE:
	.zero		1
	.type		_ZN39_INTERNAL_00f30066_4_k_cu_ee3cba2c_63594cuda3std3__45__cpo3endE,@object
	.size		_ZN39_INTERNAL_00f30066_4_k_cu_ee3cba2c_63594cuda3std3__45__cpo3endE,(_ZN39_INTERNAL_00f30066_4_k_cu_ee3cba2c_63594cuda3std3__419piecewise_constructE - _ZN39_INTERNAL_00f30066_4_k_cu_ee3cba2c_63594cuda3std3__45__cpo3endE)
_ZN39_INTERNAL_00f30066_4_k_cu_ee3cba2c_63594cuda3std3__45__cpo3endE:
	.zero		1
	.type		_ZN39_INTERNAL_00f30066_4_k_cu_ee3cba2c_63594cuda3std3__419piecewise_constructE,@object
	.size		_ZN39_INTERNAL_00f30066_4_k_cu_ee3cba2c_63594cuda3std3__419piecewise_constructE,(_ZN39_INTERNAL_00f30066_4_k_cu_ee3cba2c_63594cuda3std3__45__cpo4cendE - _ZN39_INTERNAL_00f30066_4_k_cu_ee3cba2c_63594cuda3std3__419piecewise_constructE)
_ZN39_INTERNAL_00f30066_4_k_cu_ee3cba2c_63594cuda3std3__419piecewise_constructE:
	.zero		1
	.type		_ZN39_INTERNAL_00f30066_4_k_cu_ee3cba2c_63594cuda3std3__45__cpo4cendE,@object
	.size		_ZN39_INTERNAL_00f30066_4_k_cu_ee3cba2c_63594cuda3std3__45__cpo4cendE,(_ZN39_INTERNAL_00f30066_4_k_cu_ee3cba2c_63594cuda3std6ranges3__45__cpo4swapE - _ZN39_INTERNAL_00f30066_4_k_cu_ee3cba2c_63594cuda3std3__45__cpo4cendE)
_ZN39_INTERNAL_00f30066_4_k_cu_ee3cba2c_63594cuda3std3__45__cpo4cendE:
	.zero		1
	.type		_ZN39_INTERNAL_00f30066_4_k_cu_ee3cba2c_63594cuda3std6ranges3__45__cpo4swapE,@object
	.size		_ZN39_INTERNAL_00f30066_4_k_cu_ee3cba2c_63594cuda3std6ranges3__45__cpo4swapE,(.L_8 - _ZN39_INTERNAL_00f30066_4_k_cu_ee3cba2c_63594cuda3std6ranges3__45__cpo4swapE)
_ZN39_INTERNAL_00f30066_4_k_cu_ee3cba2c_63594cuda3std6ranges3__45__cpo4swapE:
	.zero		1
.L_8:


//--------------------- .nv.constant0._ZN7cutlass13device_kernelINS_4gemm6kernel13GemmUniversalIN4cute5tupleIJiiiiEEENS1_10collective13CollectiveMmaINS1_34MainloopSm90TmaGmmaWarpSpecializedILi3ENS5_IJNS4_1CILi2EEENSA_ILi1EEESC_EEENS1_35KernelTmaWarpSpecializedCooperativeEEENS5_IJNSA_ILi192EEENSA_ILi64EEENSA_ILi256EEEEEEaNS5_IJlSC_lEEEaSK_NS4_8TiledMMAINS4_8MMA_AtomIJNS4_4SM904GMMA26MMA_64x64x32_S32S8S8_SS_TNEEEENS4_6LayoutISD_NS5_IJSC_NSA_ILi0EEESS_EEEEENS5_IJNS4_10UnderscoreESV_SV_EEEEENS4_13SM90_TMA_LOADENS4_14ComposedLayoutINS4_7SwizzleILi3ELi4ELi3EEENS4_18smem_ptr_flag_bitsILi8EEENSR_INS5_IJNSA_ILi8EEENSA_ILi128EEEEEENS5_IJS15_SC_EEEEEEEvNS4_8identityENS4_23SM90_TMA_LOAD_MULTICASTES19_vS1A_EENS_8epilogue10collective6detail29Sm90TmaWarpSpecializedAdapterINS1E_15DefaultEpilogueIaSK_SK_NS1D_6thread17LinearCombinationIaLi1EiiLNS1I_9ScaleType4KindE0ELNS_15FloatRoundStyleE2EaEENS1_15EpilogueDefaultEEEEEvvEEEEvNT_6ParamsE --------------------------
	.section	.nv.constant0._ZN7cutlass13device_kernelINS_4gemm6kernel13GemmUniversalIN4cute5tupleIJiiiiEEENS1_10collective13CollectiveMmaINS1_34MainloopSm90TmaGmmaWarpSpecializedILi3ENS5_IJNS4_1CILi2EEENSA_ILi1EEESC_EEENS1_35KernelTmaWarpSpecializedCooperativeEEENS5_IJNSA_ILi192EEENSA_ILi64EEENSA_ILi256EEEEEEaNS5_IJlSC_lEEEaSK_NS4_8TiledMMAINS4_8MMA_AtomIJNS4_4SM904GMMA26MMA_64x64x32_S32S8S8_SS_TNEEEENS4_6LayoutISD_NS5_IJSC_NSA_ILi0EEESS_EEEEENS5_IJNS4_10UnderscoreESV_SV_EEEEENS4_13SM90_TMA_LOADENS4_14ComposedLayoutINS4_7SwizzleILi3ELi4ELi3EEENS4_18smem_ptr_flag_bitsILi8EEENSR_INS5_IJNSA_ILi8EEENSA_ILi128EEEEEENS5_IJS15_SC_EEEEEEEvNS4_8identityENS4_23SM90_TMA_LOAD_MULTICASTES19_vS1A_EENS_8epilogue10collective6detail29Sm90TmaWarpSpecializedAdapterINS1E_15DefaultEpilogueIaSK_SK_NS1D_6thread17LinearCombinationIaLi1EiiLNS1I_9ScaleType4KindE0ELNS_15FloatRoundStyleE2EaEENS1_15EpilogueDefaultEEEEEvvEEEEvNT_6ParamsE,"a",@progbits
	.sectionflags	@""
	.align	4
.nv.constant0._ZN7cutlass13device_kernelINS_4gemm6kernel13GemmUniversalIN4cute5tupleIJiiiiEEENS1_10collective13CollectiveMmaINS1_34MainloopSm90TmaGmmaWarpSpecializedILi3ENS5_IJNS4_1CILi2EEENSA_ILi1EEESC_EEENS1_35KernelTmaWarpSpecializedCooperativeEEENS5_IJNSA_ILi192EEENSA_ILi64EEENSA_ILi256EEEEEEaNS5_IJlSC_lEEEaSK_NS4_8TiledMMAINS4_8MMA_AtomIJNS4_4SM904GMMA26MMA_64x64x32_S32S8S8_SS_TNEEEENS4_6LayoutISD_NS5_IJSC_NSA_ILi0EEESS_EEEEENS5_IJNS4_10UnderscoreESV_SV_EEEEENS4_13SM90_TMA_LOADENS4_14ComposedLayoutINS4_7SwizzleILi3ELi4ELi3EEENS4_18smem_ptr_flag_bitsILi8EEENSR_INS5_IJNSA_ILi8EEENSA_ILi128EEEEEENS5_IJS15_SC_EEEEEEEvNS4_8identityENS4_23SM90_TMA_LOAD_MULTICASTES19_vS1A_EENS_8epilogue10collective6detail29Sm90TmaWarpSpecializedAdapterINS1E_15DefaultEpilogueIaSK_SK_NS1D_6thread17LinearCombinationIaLi1EiiLNS1I_9ScaleType4KindE0ELNS_15FloatRoundStyleE2EaEENS1_15EpilogueDefaultEEEEEvvEEEEvNT_6ParamsE:
	.zero		1664


//--------------------- SYMBOLS --------------------------

	.type		.nv.reservedSmem.offset0,@object
	.size		.nv.reservedSmem.offset0,0x4
	.type		__assertfail,@function
